def matmul_kernel(
    a_ptr,
    b_ptr,
    c_ptr,
    M,
    N,
    K,
    stride_am,
    stride_ak,
    stride_bk,
    stride_bn,
    stride_cm,
    stride_cn,
    BLOCK_M: tl.constexpr,
    BLOCK_N: tl.constexpr,
    BLOCK_K: tl.constexpr,
    GROUP_M: tl.constexpr,
):
    pid = tl.program_id(axis=0)
    num_pid_m = tl.cdiv(M, BLOCK_M)
    num_pid_n = tl.cdiv(N, BLOCK_N)
    num_pid_in_group = GROUP_M * num_pid_n
    group_id = pid // num_pid_in_group
    first_pid_m = group_id * GROUP_M
    group_size_m = min(num_pid_m - first_pid_m, GROUP_M)
    pid_m = first_pid_m + ((pid % num_pid_in_group) % group_size_m)
    pid_n = (pid % num_pid_in_group) // group_size_m

    offs_am = (pid_m * BLOCK_M + tl.arange(0, BLOCK_M)) % M
    offs_bn = (pid_n * BLOCK_N + tl.arange(0, BLOCK_N)) % N
    offs_k = tl.arange(0, BLOCK_K)
    a_ptrs = a_ptr + offs_am[:, None] * stride_am + offs_k[None, :] * stride_ak
    b_ptrs = b_ptr + offs_k[:, None] * stride_bk + offs_bn[None, :] * stride_bn

    acc = tl.zeros((BLOCK_M, BLOCK_N), dtype=tl.float32)
    for kk in range(0, tl.cdiv(K, BLOCK_K)):
        a = tl.load(a_ptrs, mask=offs_k[None, :] < K - kk * BLOCK_K, other=0.0)
        b = tl.load(b_ptrs, mask=offs_k[:, None] < K - kk * BLOCK_K, other=0.0)
        acc = tl.dot(a, b, acc)
        a_ptrs += BLOCK_K * stride_ak
        b_ptrs += BLOCK_K * stride_bk

    c = acc.to(c_ptr.dtype.element_ty)
    offs_cm = pid_m * BLOCK_M + tl.arange(0, BLOCK_M)
    offs_cn = pid_n * BLOCK_N + tl.arange(0, BLOCK_N)
    c_ptrs = c_ptr + offs_cm[:, None] * stride_cm + offs_cn[None, :] * stride_cn
    mask = (offs_cm[:, None] < M) & (offs_cn[None, :] < N)
    tl.store(c_ptrs, c, mask=mask)

# config = {"BLOCK_K": 64, "BLOCK_M": 64, "BLOCK_N": 128, "GROUP_M": 8, "arch": "sm_100", "dtype": "bf16", "num_ctas": 4, "num_stages": 3, "num_warps": 4}
# arch = sm_100


// ===== COMPILED SASS (sm_100a) =====

	.target	sm_100a

	.elftype	@"ET_EXEC"


//--------------------- .note.nv.tkinfo           --------------------------
	.section	.note.nv.tkinfo,"",@"SHT_NOTE"
	.sectionflags	@"SHF_NOTE_NV_TKINFO"
	.tkinfo
        /*0018*/ 	.word	0x00000081
        /*0030*/ 	.string	""
        /*0030*/ 	.string	"ptxas-blackwell"
        /*0030*/ 	.string	"Cuda compilation tools, release 12.9, V12.9.86"
        /*0030*/ 	.string	"Build cuda_12.9.r12.9/compiler.36037853_0"
        /*0030*/ 	.string	"-v  -suppress-debug-info  -lineinfo  -arch sm_100a "



//--------------------- .note.nv.cuver            --------------------------
	.section	.note.nv.cuver,"",@"SHT_NOTE"
	.sectionflags	@"SHF_NOTE_NV_CUVER"
        /*0018*/ 	.short	0x0001
        /*001a*/ 	.short	0x0064
        /*001c*/ 	.short	0x0001
        /*001e*/ 	.short	0x0000
        /*0020*/ 	.short	0x0001
        /*0022*/ 	.short	0x0000


//--------------------- .nv.info                  --------------------------
	.section	.nv.info,"",@"SHT_CUDA_INFO"
	.align	4


	//----- nvinfo : EIATTR_REGCOUNT
	.align		4
        /*0000*/ 	.byte	0x04, 0x2f
        /*0002*/ 	.short	(.L_4 - .L_3)
	.align		4
.L_3:
        /*0004*/ 	.word	index@(matmul_kernel)
        /*0008*/ 	.word	0x000000a8


	//----- nvinfo : EIATTR_FRAME_SIZE
	.align		4
.L_4:
        /*000c*/ 	.byte	0x04, 0x11
        /*000e*/ 	.short	(.L_6 - .L_5)
	.align		4
.L_5:
        /*0010*/ 	.word	index@($__internal_2_$__cuda_sm10x_tcgen05_guardrail_trap_unallocated_columns_being_dealloced)
        /*0014*/ 	.word	0x00000000


	//----- nvinfo : EIATTR_FRAME_SIZE
	.align		4
.L_6:
        /*0018*/ 	.byte	0x04, 0x11
        /*001a*/ 	.short	(.L_8 - .L_7)
	.align		4
.L_7:
        /*001c*/ 	.word	index@($__internal_1_$__cuda_sm10x_tcgen05_guardrail_trap_phase_invalid_during_alloc)
        /*0020*/ 	.word	0x00000000


	//----- nvinfo : EIATTR_FRAME_SIZE
	.align		4
.L_8:
        /*0024*/ 	.byte	0x04, 0x11
        /*0026*/ 	.short	(.L_10 - .L_9)
	.align		4
.L_9:
        /*0028*/ 	.word	index@($__internal_0_$__cuda_sm10x_tcgen05_guardrail_trap_col_being_dealloced_not_returned_by_alloc)
        /*002c*/ 	.word	0x00000000


	//----- nvinfo : EIATTR_FRAME_SIZE
	.align		4
.L_10:
        /*0030*/ 	.byte	0x04, 0x11
        /*0032*/ 	.short	(.L_12 - .L_11)
	.align		4
.L_11:
        /*0034*/ 	.word	index@(matmul_kernel)
        /*0038*/ 	.word	0x00000000


	//----- nvinfo : EIATTR_MIN_STACK_SIZE
	.align		4
.L_12:
        /*003c*/ 	.byte	0x04, 0x12
        /*003e*/ 	.short	(.L_14 - .L_13)
	.align		4
.L_13:
        /*0040*/ 	.word	index@(matmul_kernel)
        /*0044*/ 	.word	0x00000000
.L_14:


//--------------------- .nv.info.matmul_kernel    --------------------------
	.section	.nv.info.matmul_kernel,"",@"SHT_CUDA_INFO"
	.sectionflags	@""
	.align	4


	//----- nvinfo : EIATTR_CUDA_API_VERSION
	.align		4
        /*0000*/ 	.byte	0x04, 0x37
        /*0002*/ 	.short	(.L_16 - .L_15)
.L_15:
        /*0004*/ 	.word	0x00000081


	//----- nvinfo : EIATTR_KPARAM_INFO
	.align		4
.L_16:
        /*0008*/ 	.byte	0x04, 0x17
        /*000a*/ 	.short	(.L_18 - .L_17)
.L_17:
        /*000c*/ 	.word	0x00000000
        /*0010*/ 	.short	0x000d
        /*0012*/ 	.short	0x0048
        /*0014*/ 	.byte	0x00, 0xf4, 0x21, 0x00


	//----- nvinfo : EIATTR_KPARAM_INFO
	.align		4
.L_18:
        /*0018*/ 	.byte	0x04, 0x17
        /*001a*/ 	.short	(.L_20 - .L_19)
.L_19:
        /*001c*/ 	.word	0x00000000
        /*0020*/ 	.short	0x000c
        /*0022*/ 	.short	0x0040
        /*0024*/ 	.byte	0x00, 0xf4, 0x21, 0x00


	//----- nvinfo : EIATTR_KPARAM_INFO
	.align		4
.L_20:
        /*0028*/ 	.byte	0x04, 0x17
        /*002a*/ 	.short	(.L_22 - .L_21)
.L_21:
        /*002c*/ 	.word	0x00000000
        /*0030*/ 	.short	0x000b
        /*0032*/ 	.short	0x0038
        /*0034*/ 	.byte	0x00, 0xf0, 0x11, 0x00


	//----- nvinfo : EIATTR_KPARAM_INFO
	.align		4
.L_22:
        /*0038*/ 	.byte	0x04, 0x17
        /*003a*/ 	.short	(.L_24 - .L_23)
.L_23:
        /*003c*/ 	.word	0x00000000
        /*0040*/ 	.short	0x000a
        /*0042*/ 	.short	0x0034
        /*0044*/ 	.byte	0x00, 0xf0, 0x11, 0x00


	//----- nvinfo : EIATTR_KPARAM_INFO
	.align		4
.L_24:
        /*0048*/ 	.byte	0x04, 0x17
        /*004a*/ 	.short	(.L_26 - .L_25)
.L_25:
        /*004c*/ 	.word	0x00000000
        /*0050*/ 	.short	0x0009
        /*0052*/ 	.short	0x0030
        /*0054*/ 	.byte	0x00, 0xf0, 0x11, 0x00


	//----- nvinfo : EIATTR_KPARAM_INFO
	.align		4
.L_26:
        /*0058*/ 	.byte	0x04, 0x17
        /*005a*/ 	.short	(.L_28 - .L_27)
.L_27:
        /*005c*/ 	.word	0x00000000
        /*0060*/ 	.short	0x0008
        /*0062*/ 	.short	0x002c
        /*0064*/ 	.byte	0x00, 0xf0, 0x11, 0x00


	//----- nvinfo : EIATTR_KPARAM_INFO
	.align		4
.L_28:
        /*0068*/ 	.byte	0x04, 0x17
        /*006a*/ 	.short	(.L_30 - .L_29)
.L_29:
        /*006c*/ 	.word	0x00000000
        /*0070*/ 	.short	0x0007
        /*0072*/ 	.short	0x0028
        /*0074*/ 	.byte	0x00, 0xf0, 0x11, 0x00


	//----- nvinfo : EIATTR_KPARAM_INFO
	.align		4
.L_30:
        /*0078*/ 	.byte	0x04, 0x17
        /*007a*/ 	.short	(.L_32 - .L_31)
.L_31:
        /*007c*/ 	.word	0x00000000
        /*0080*/ 	.short	0x0006
        /*0082*/ 	.short	0x0024
        /*0084*/ 	.byte	0x00, 0xf0, 0x11, 0x00


	//----- nvinfo : EIATTR_KPARAM_INFO
	.align		4
.L_32:
        /*0088*/ 	.byte	0x04, 0x17
        /*008a*/ 	.short	(.L_34 - .L_33)
.L_33:
        /*008c*/ 	.word	0x00000000
        /*0090*/ 	.short	0x0005
        /*0092*/ 	.short	0x0020
        /*0094*/ 	.byte	0x00, 0xf0, 0x11, 0x00


	//----- nvinfo : EIATTR_KPARAM_INFO
	.align		4
.L_34:
        /*0098*/ 	.byte	0x04, 0x17
        /*009a*/ 	.short	(.L_36 - .L_35)
.L_35:
        /*009c*/ 	.word	0x00000000
        /*00a0*/ 	.short	0x0004
        /*00a2*/ 	.short	0x001c
        /*00a4*/ 	.byte	0x00, 0xf0, 0x11, 0x00


	//----- nvinfo : EIATTR_KPARAM_INFO
	.align		4
.L_36:
        /*00a8*/ 	.byte	0x04, 0x17
        /*00aa*/ 	.short	(.L_38 - .L_37)
.L_37:
        /*00ac*/ 	.word	0x00000000
        /*00b0*/ 	.short	0x0003
        /*00b2*/ 	.short	0x0018
        /*00b4*/ 	.byte	0x00, 0xf0, 0x11, 0x00


	//----- nvinfo : EIATTR_KPARAM_INFO
	.align		4
.L_38:
        /*00b8*/ 	.byte	0x04, 0x17
        /*00ba*/ 	.short	(.L_40 - .L_39)
.L_39:
        /*00bc*/ 	.word	0x00000000
        /*00c0*/ 	.short	0x0002
        /*00c2*/ 	.short	0x0010
        /*00c4*/ 	.byte	0x00, 0xf4, 0x21, 0x00


	//----- nvinfo : EIATTR_KPARAM_INFO
	.align		4
.L_40:
        /*00c8*/ 	.byte	0x04, 0x17
        /*00ca*/ 	.short	(.L_42 - .L_41)
.L_41:
        /*00cc*/ 	.word	0x00000000
        /*00d0*/ 	.short	0x0001
        /*00d2*/ 	.short	0x0008
        /*00d4*/ 	.byte	0x00, 0xf4, 0x21, 0x00


	//----- nvinfo : EIATTR_KPARAM_INFO
	.align		4
.L_42:
        /*00d8*/ 	.byte	0x04, 0x17
        /*00da*/ 	.short	(.L_44 - .L_43)
.L_43:
        /*00dc*/ 	.word	0x00000000
        /*00e0*/ 	.short	0x0000
        /*00e2*/ 	.short	0x0000
        /*00e4*/ 	.byte	0x00, 0xf4, 0x21, 0x00


	//----- nvinfo : EIATTR_EXPLICIT_CLUSTER
	.align		4
.L_44:
        /*00e8*/ 	.byte	0x01, 0x3e
	.zero		2


	//----- nvinfo : EIATTR_CTA_PER_CLUSTER
	.align		4
        /*00ec*/ 	.byte	0x04, 0x3d
        /*00ee*/ 	.short	(.L_46 - .L_45)
.L_45:
        /*00f0*/ 	.word	0x00000004
        /*00f4*/ 	.word	0x00000001
        /*00f8*/ 	.word	0x00000001


	//----- nvinfo : EIATTR_AT_ENTRY_FRAGMENTS
	.align		4
.L_46:
        /*00fc*/ 	.byte	0x04, 0x4f
        /*00fe*/ 	.short	(.L_48 - .L_47)


	//   ....[0]....
.L_47:
        /*0100*/ 	.word	0x00000004


	//----- nvinfo : EIATTR_RESERVED_SMEM_USED
	.align		4
.L_48:
        /*0104*/ 	.byte	0x01, 0x41
	.zero		2


	//----- nvinfo : EIATTR_SPARSE_MMA_MASK
	.align		4
        /*0108*/ 	.byte	0x03, 0x50
        /*010a*/ 	.short	0x0000


	//----- nvinfo : EIATTR_TCGEN05_1CTA_USED
	.align		4
        /*010c*/ 	.byte	0x01, 0x51
	.zero		2


	//----- nvinfo : EIATTR_MAXREG_COUNT
	.align		4
        /*0110*/ 	.byte	0x03, 0x1b
        /*0112*/ 	.short	0x00ff


	//----- nvinfo : EIATTR_NUM_BARRIERS
	.align		4
        /*0114*/ 	.byte	0x02, 0x4c
        /*0116*/ 	.byte	0x01
	.zero		1


	//----- nvinfo : EIATTR_INT_WARP_WIDE_INSTR_OFFSETS
	.align		4
        /*0118*/ 	.byte	0x04, 0x31
        /*011a*/ 	.short	(.L_50 - .L_49)


	//   ....[0]....
.L_49:
        /*011c*/ 	.word	0x00001f60


	//   ....[1]....
        /*0120*/ 	.word	0x00001f70


	//   ....[2]....
        /*0124*/ 	.word	0x00003270


	//   ....[3]....
        /*0128*/ 	.word	0x00005d60


	//   ....[4]....
        /*012c*/ 	.word	0x00005db0


	//----- nvinfo : EIATTR_COOP_GROUP_MASK_REGIDS
	.align		4
.L_50:
        /*0130*/ 	.byte	0x04, 0x29
        /*0132*/ 	.short	(.L_52 - .L_51)


	//   ....[0]....
.L_51:
        /*0134*/ 	.word	0xffffffff


	//   ....[1]....
        /*0138*/ 	.word	0xffffffff


	//   ....[2]....
        /*013c*/ 	.word	0xffffffff


	//   ....[3]....
        /*0140*/ 	.word	0xffffffff


	//----- nvinfo : EIATTR_COOP_GROUP_INSTR_OFFSETS
	.align		4
.L_52:
        /*0144*/ 	.byte	0x04, 0x28
        /*0146*/ 	.short	(.L_54 - .L_53)


	//   ....[0]....
.L_53:
        /*0148*/ 	.word	0x00000070


	//   ....[1]....
        /*014c*/ 	.word	0x00000320


	//   ....[2]....
        /*0150*/ 	.word	0x00005c00


	//   ....[3]....
        /*0154*/ 	.word	0x00005e60


	//----- nvinfo : EIATTR_VRC_CTA_INIT_COUNT
	.align		4
.L_54:
        /*0158*/ 	.byte	0x02, 0x4a
        /*015a*/ 	.byte	0x80
	.zero		1


	//----- nvinfo : EIATTR_MBARRIER_INSTR_OFFSETS
	.align		4
        /*015c*/ 	.byte	0x04, 0x39
        /*015e*/ 	.short	(.L_56 - .L_55)


	//   ....[0]....
.L_55:
        /*0160*/ 	.word	0x00002080
        /*0164*/ 	.word	0x000000ff
        /*0168*/ 	.word	0x00000000
        /*016c*/ 	.short	0x0100
        /*016e*/ 	.byte	0x0a
	.zero		1


	//   ....[1]....
        /*0170*/ 	.word	0x000032a0
        /*0174*/ 	.word	0x000000ff
        /*0178*/ 	.word	0x00006008
        /*017c*/ 	.short	0x0100
        /*017e*/ 	.byte	0x0d
	.zero		1


	//   ....[2]....
        /*0180*/ 	.word	0x000041d0
        /*0184*/ 	.word	0x000000ff
        /*0188*/ 	.word	0x00000000
        /*018c*/ 	.short	0x010a
        /*018e*/ 	.byte	0x0a
	.zero		1


	//   ....[3]....
        /*0190*/ 	.word	0x000053e0
        /*0194*/ 	.word	0x000000ff
        /*0198*/ 	.word	0x00000000
        /*019c*/ 	.short	0x010a
        /*019e*/ 	.byte	0x0a
	.zero		1


	//   ....[4]....
        /*01a0*/ 	.word	0x000054c0
        /*01a4*/ 	.word	0x000000ff
        /*01a8*/ 	.word	0x00006000
        /*01ac*/ 	.short	0x0108
        /*01ae*/ 	.byte	0x0d
	.zero		1


	//   ....[5]....
        /*01b0*/ 	.word	0x00005530
        /*01b4*/ 	.word	0x000000ff
        /*01b8*/ 	.word	0x00006008
        /*01bc*/ 	.short	0x0108
        /*01be*/ 	.byte	0x0d
	.zero		1


	//   ....[6]....
        /*01c0*/ 	.word	0x00005e80
        /*01c4*/ 	.word	0x000000ff
        /*01c8*/ 	.word	0x00000000
        /*01cc*/ 	.short	0x010a
        /*01ce*/ 	.byte	0x0a
	.zero		1


	//   ....[7]....
        /*01d0*/ 	.word	0x00005eb0
        /*01d4*/ 	.word	0x000000ff
        /*01d8*/ 	.word	0x00000000
        /*01dc*/ 	.short	0x010a
        /*01de*/ 	.byte	0x0a
	.zero		1


	//----- nvinfo : EIATTR_NUM_MBARRIERS
	.align		4
.L_56:
        /*01e0*/ 	.byte	0x03, 0x38
        /*01e2*/ 	.short	0x0002


	//----- nvinfo : EIATTR_EXIT_INSTR_OFFSETS
	.align		4
        /*01e4*/ 	.byte	0x04, 0x1c
        /*01e6*/ 	.short	(.L_58 - .L_57)


	//   ....[0]....
.L_57:
        /*01e8*/ 	.word	0x00005e70


	//----- nvinfo : EIATTR_REQNTID
	.align		4
.L_58:
        /*01ec*/ 	.byte	0x04, 0x10
        /*01ee*/ 	.short	(.L_60 - .L_59)
.L_59:
        /*01f0*/ 	.word	0x00000080
        /*01f4*/ 	.word	0x00000001
        /*01f8*/ 	.word	0x00000001


	//----- nvinfo : EIATTR_CRS_STACK_SIZE
	.align		4
.L_60:
        /*01fc*/ 	.byte	0x04, 0x1e
        /*01fe*/ 	.short	(.L_62 - .L_61)
.L_61:
        /*0200*/ 	.word	0x00000000


	//----- nvinfo : EIATTR_CBANK_PARAM_SIZE
	.align		4
.L_62:
        /*0204*/ 	.byte	0x03, 0x19
        /*0206*/ 	.short	0x0050


	//----- nvinfo : EIATTR_PARAM_CBANK
	.align		4
        /*0208*/ 	.byte	0x04, 0x0a
        /*020a*/ 	.short	(.L_64 - .L_63)
	.align		4
.L_63:
        /*020c*/ 	.word	index@(.nv.constant0.matmul_kernel)
        /*0210*/ 	.short	0x0380
        /*0212*/ 	.short	0x0050


	//----- nvinfo : EIATTR_SW_WAR
	.align		4
.L_64:
        /*0214*/ 	.byte	0x04, 0x36
        /*0216*/ 	.short	(.L_66 - .L_65)
.L_65:
        /*0218*/ 	.word	0x00000008
.L_66:


//--------------------- .nv.compat                --------------------------
	.section	.nv.compat,"",@"SHT_CUDA_COMPAT_INFO"
	.align	4
        /*0000*/ 	.byte	0x02, 0x02, 0x02, 0x00, 0x02, 0x05, 0x05, 0x00, 0x02, 0x03, 0x00, 0x00, 0x02, 0x06, 0x01, 0x00


//--------------------- .nv.callgraph             --------------------------
	.section	.nv.callgraph,"",@"SHT_CUDA_CALLGRAPH"
	.align	4
	.sectionentsize	8
	.align		4
        /*0000*/ 	.word	0x00000000
	.align		4
        /*0004*/ 	.word	0xffffffff
	.align		4
        /*0008*/ 	.word	0x00000000
	.align		4
        /*000c*/ 	.word	0xfffffffe
	.align		4
        /*0010*/ 	.word	0x00000000
	.align		4
        /*0014*/ 	.word	0xfffffffd
	.align		4
        /*0018*/ 	.word	0x00000000
	.align		4
        /*001c*/ 	.word	0xfffffffc


//--------------------- .text.matmul_kernel       --------------------------
	.section	.text.matmul_kernel,"ax",@progbits
	.align	128
        .global         matmul_kernel
        .type           matmul_kernel,@function
        .size           matmul_kernel,(.L_x_20 - matmul_kernel)
        .other          matmul_kernel,@"STO_CUDA_ENTRY STV_DEFAULT"
matmul_kernel:
.text.matmul_kernel:
[----:B------:R-:W0:Y:S01]  /*0000*/  LDC R1, c[0x0][0x37c] ;  /* 0x0000df00ff017b82 */ /* 0x000e220000000800 */
[----:B------:R-:W1:Y:S01]  /*0010*/  S2R R0, SR_TID.X ;  /* 0x0000000000007919 */ /* 0x000e620000002100 */
[----:B------:R-:W2:Y:S01]  /*0020*/  LDCU.64 UR22, c[0x0][0x358] ;  /* 0x00006b00ff1677ac */ /* 0x000ea20008000a00 */
[----:B-1----:R-:W-:-:S13]  /*0030*/  ISETP.GE.U32.AND P0, PT, R0, 0x20, PT ;  /* 0x000000200000780c */ /* 0x002fda0003f06070 */
[----:B------:R-:W-:Y:S02]  /*0040*/  VOTEU.ANY UP0, P0 ;  /* 0x0000000000ff7886 */ /* 0x000fe40000000100 */
[----:B0-2---:R-:W-:Y:S05]  /*0050*/  BRA.U UP0, `(.L_x_0) ;  /* 0x0000000100b47547 */ /* 0x005fea000b800000 */
[----:B------:R-:W0:Y:S01]  /*0060*/  S2UR UR6, SR_CgaCtaId ;  /* 0x00000000000679c3 */ /* 0x000e220000008800 */
[----:B------:R-:W-:Y:S01]  /*0070*/  NOP ;  /* 0x0000000000007918 */ /* 0x000fe20000000000 */
[----:B------:R-:W-:Y:S02]  /*0080*/  UMOV UR4, 0x40 ;  /* 0x0000004000047882 */ /* 0x000fe40000000000 */
[----:B0-----:R-:W-:-:S09]  /*0090*/  ULEA UR4, UR6, UR4, 0x18 ;  /* 0x0000000406047291 */ /* 0x001fd2000f8ec0ff */
[----:B------:R-:W0:Y:S01]  /*00a0*/  LDS.U8 R2, [UR4] ;  /* 0x00000004ff027984 */ /* 0x000e220008000000 */
[----:B------:R-:W-:Y:S02]  /*00b0*/  UMOV UR4, 0x400 ;  /* 0x0000040000047882 */ /* 0x000fe40000000000 */
[----:B------:R-:W-:Y:S01]  /*00c0*/  ULEA UR4, UR6, UR4, 0x18 ;  /* 0x0000000406047291 */ /* 0x000fe2000f8ec0ff */
[----:B0-----:R-:W-:-:S13]  /*00d0*/  ISETP.NE.AND P0, PT, R2, RZ, PT ;  /* 0x000000ff0200720c */ /* 0x001fda0003f05270 */
[----:B------:R-:W-:Y:S05]  /*00e0*/  @P0 BRA `(.L_x_1) ;  /* 0x0000000000780947 */ /* 0x000fea0003800000 */
[----:B------:R-:W-:-:S13]  /*00f0*/  ELECT P0, URZ, PT ;  /* 0x0000000000ff782f */ /* 0x000fda0003800000 */
[----:B------:R-:W-:Y:S05]  /*0100*/  @!P0 BRA `(.L_x_2) ;  /* 0x0000000000808947 */ /* 0x000fea0003800000 */
[----:B------:R-:W-:Y:S01]  /*0110*/  UMOV UR5, 0x1 ;  /* 0x0000000100057882 */ /* 0x000fe20000000000 */
[----:B------:R-:W-:-:S04]  /*0120*/  IMAD.MOV.U32 R5, RZ, RZ, 0x1 ;  /* 0x00000001ff057424 */ /* 0x000fc800078e00ff */
[----:B------:R-:W-:Y:S04]  /*0130*/  DEPBAR.LE SB0, 0x36 ;  /* 0x00008d800000791a */ /* 0x000fe80000000000 */
[----:B------:R-:W0:Y:S02]  /*0140*/  UTCATOMSWS.FIND_AND_SET.ALIGN UP1, UR5, UR5 ;  /* 0x00000005000575e3 */ /* 0x000e240008020800 */
[----:B0-----:R-:W-:-:S04]  /*0150*/  PLOP3.LUT P0, PT, PT, PT, UP1, 0x80, 0x8 ;  /* 0x000000000008781c */ /* 0x001fc80003f0f018 */
[----:B------:R-:W-:-:S04]  /*0160*/  SEL R2, RZ, 0xffffffff, !P0 ;  /* 0xffffffffff027807 */ /* 0x000fc80004000000 */
[----:B------:R-:W-:Y:S01]  /*0170*/  ISETP.NE.AND P0, PT, R2, RZ, PT ;  /* 0x000000ff0200720c */ /* 0x000fe20003f05270 */
[----:B------:R-:W-:-:S12]  /*0180*/  IMAD.U32 R2, RZ, RZ, UR5 ;  /* 0x00000005ff027e24 */ /* 0x000fd8000f8e00ff */
[----:B------:R-:W-:Y:S05]  /*0190*/  @P0 BRA `(.L_x_3) ;  /* 0x0000000000240947 */ /* 0x000fea0003800000 */
.L_x_4:
[----:B------:R-:W-:Y:S05]  /*01a0*/  NANOSLEEP 0x64 ;  /* 0x000000640000795d */ /* 0x000fea0003800000 */
[----:B------:R-:W-:-:S05]  /*01b0*/  UMOV UR5, 0x1 ;  /* 0x0000000100057882 */ /* 0x000fca0000000000 */
[----:B------:R-:W-:Y:S04]  /*01c0*/  DEPBAR.LE SB0, 0x36 ;  /* 0x00008d800000791a */ /* 0x000fe80000000000 */
[----:B------:R-:W0:Y:S02]  /*01d0*/  UTCATOMSWS.FIND_AND_SET.ALIGN UP1, UR5, UR5 ;  /* 0x00000005000575e3 */ /* 0x000e240008020800 */
[----:B0-----:R-:W-:-:S04]  /*01e0*/  PLOP3.LUT P0, PT, PT, PT, UP1, 0x80, 0x8 ;  /* 0x000000000008781c */ /* 0x001fc80003f0f018 */
[----:B------:R-:W-:-:S04]  /*01f0*/  SEL R2, RZ, 0xffffffff, !P0 ;  /* 0xffffffffff027807 */ /* 0x000fc80004000000 */
[----:B------:R-:W-:Y:S01]  /*0200*/  ISETP.NE.AND P0, PT, R2, RZ, PT ;  /* 0x000000ff0200720c */ /* 0x000fe20003f05270 */
[----:B------:R-:W-:-:S12]  /*0210*/  IMAD.U32 R2, RZ, RZ, UR5 ;  /* 0x00000005ff027e24 */ /* 0x000fd8000f8e00ff */
[----:B------:R-:W-:Y:S05]  /*0220*/  @!P0 BRA `(.L_x_4) ;  /* 0xfffffffc00dc8947 */ /* 0x000fea000383ffff */
.L_x_3:
[C---:B------:R-:W-:Y:S01]  /*0230*/  VIADD R4, R2.reuse, 0x10 ;  /* 0x0000001002047836 */ /* 0x040fe20000000000 */
[----:B------:R-:W-:Y:S01]  /*0240*/  UMOV UR5, 0x50 ;  /* 0x0000005000057882 */ /* 0x000fe20000000000 */
[C---:B------:R-:W-:Y:S01]  /*0250*/  SHF.L.U32 R3, R5.reuse, R2, RZ ;  /* 0x0000000205037219 */ /* 0x040fe200000006ff */
[----:B------:R-:W-:Y:S01]  /*0260*/  ULEA UR5, UR6, UR5, 0x18 ;  /* 0x0000000506057291 */ /* 0x000fe2000f8ec0ff */
[----:B------:R-:W-:Y:S01]  /*0270*/  IMAD.SHL.U32 R2, R2, 0x20, RZ ;  /* 0x0000002002027824 */ /* 0x000fe200078e00ff */
[----:B------:R-:W-:-:S04]  /*0280*/  SHF.L.U32 R4, R5, R4, RZ ;  /* 0x0000000405047219 */ /* 0x000fc800000006ff */
[----:B------:R-:W-:-:S05]  /*0290*/  LOP3.LUT R3, R4, R3, RZ, 0xfc, !PT ;  /* 0x0000000304037212 */ /* 0x000fca00078efcff */
[----:B------:R0:W-:Y:S04]  /*02a0*/  ATOMS.OR RZ, [UR5], R3 ;  /* 0x00000003ffff798c */ /* 0x0001e8000b000005 */
[----:B------:R0:W-:Y:S01]  /*02b0*/  STS [UR4], R2 ;  /* 0x00000002ff007988 */ /* 0x0001e20008000804 */
[----:B------:R-:W-:Y:S05]  /*02c0*/  BRA `(.L_x_2) ;  /* 0x0000000000107947 */ /* 0x000fea0003800000 */
.L_x_1:
[----:B------:R-:W-:-:S05]  /*02d0*/  IMAD.MOV.U32 R2, RZ, RZ, -0x1 ;  /* 0xffffffffff027424 */ /* 0x000fca00078e00ff */
[----:B------:R0:W-:Y:S02]  /*02e0*/  STS [UR4], R2 ;  /* 0x00000002ff007988 */ /* 0x0001e40008000804 */
[----:B0-----:R-:W-:-:S07]  /*02f0*/  MOV R2, 0x310 ;  /* 0x0000031000027802 */ /* 0x001fce0000000f00 */
[----:B------:R-:W-:Y:S05]  /*0300*/  CALL.REL.NOINC `($__internal_1_$__cuda_sm10x_tcgen05_guardrail_trap_phase_invalid_during_alloc) ;  /* 0x0000005c00007944 */ /* 0x000fea0003c00000 */
.L_x_2:
[----:B------:R-:W-:Y:S05]  /*0310*/  WARPSYNC.ALL ;  /* 0x0000000000007948 */ /* 0x000fea0003800000 */
[----:B------:R-:W-:Y:S01]  /*0320*/  NOP ;  /* 0x0000000000007918 */ /* 0x000fe20000000000 */
.L_x_0:
[----:B------:R-:W1:Y:S08]  /*0330*/  LDC.64 R10, c[0x0][0x398] ;  /* 0x0000e600ff0a7b82 */ /* 0x000e700000000a00 */
[----:B------:R-:W2:Y:S02]  /*0340*/  S2UR UR5, SR_CgaSize ;  /* 0x00000000000579c3 */ /* 0x000ea40000008a00 */
[----:B--2---:R-:W-:-:S12]  /*0350*/  UIMAD UR5, UR5, -0xa0, URZ ;  /* 0xffffff60050578a4 */ /* 0x004fd8000f8e02ff */
[----:B------:R-:W2:Y:S01]  /*0360*/  LDCU UR5, c[0x0][UR5+0x2b0] ;  /* 0x00005600050577ac */ /* 0x000ea20008000800 */
[----:B------:R-:W-:Y:S01]  /*0370*/  SHF.R.U32.HI R111, RZ, 0x6, R0 ;  /* 0x00000006ff6f7819 */ /* 0x000fe20000011600 */
[----:B------:R-:W3:Y:S03]  /*0380*/  LDCU.128 UR8, c[0x0][0x3a0] ;  /* 0x00007400ff0877ac */ /* 0x000ee60008000c00 */
[----:B------:R-:W-:Y:S01]  /*0390*/  SGXT.U32 R111, R111, 0x1 ;  /* 0x000000016f6f781a */ /* 0x000fe20000000000 */
[----:B------:R-:W4:Y:S01]  /*03a0*/  S2UR UR4, SR_CTAID.X ;  /* 0x00000000000479c3 */ /* 0x000f220000002500 */
[----:B------:R-:W-:Y:S01]  /*03b0*/  UMOV UR13, 0x400 ;  /* 0x00000400000d7882 */ /* 0x000fe20000000000 */
[----:B------:R-:W5:Y:S01]  /*03c0*/  LDCU.128 UR16, c[0x0][0x380] ;  /* 0x00007000ff1077ac */ /* 0x000f620008000c00 */
[----:B------:R-:W-:Y:S01]  /*03d0*/  UMOV UR7, 0x1 ;  /* 0x0000000100077882 */ /* 0x000fe20000000000 */
[----:B---3--:R-:W-:Y:S01]  /*03e0*/  UIADD3 UR28, UPT, UPT, UR8, 0x3f, URZ ;  /* 0x0000003f081c7890 */ /* 0x008fe2000fffe0ff */
[----:B01----:R-:W-:Y:S01]  /*03f0*/  VIADD R2, R11, 0x7f ;  /* 0x0000007f0b027836 */ /* 0x003fe20000000000 */
[----:B------:R-:W-:Y:S01]  /*0400*/  IABS R16, R10 ;  /* 0x0000000a00107213 */ /* 0x000fe20000000000 */
[----:B------:R-:W-:Y:S01]  /*0410*/  IMAD.U32 R49, RZ, RZ, UR10 ;  /* 0x0000000aff317e24 */ /* 0x000fe2000f8e00ff */
[----:B------:R-:W-:Y:S01]  /*0420*/  UISETP.GT.AND UP1, UPT, UR28, 0x3f, UPT ;  /* 0x0000003f1c00788c */ /* 0x000fe2000bf24270 */
[----:B------:R-:W-:Y:S01]  /*0430*/  IMAD R103, R111, UR10, RZ ;  /* 0x0000000a6f677c24 */ /* 0x000fe2000f8e02ff */
[----:B------:R-:W-:-:S02]  /*0440*/  SHF.R.S32.HI R3, RZ, 0x1f, R2 ;  /* 0x0000001fff037819 */ /* 0x000fc40000011402 */
[----:B------:R-:W-:Y:S01]  /*0450*/  LOP3.LUT R68, RZ, R11, RZ, 0x33, !PT ;  /* 0x0000000bff447212 */ /* 0x000fe200078e33ff */
[----:B------:R-:W-:Y:S01]  /*0460*/  IMAD R123, R49, 0x2, R103 ;  /* 0x00000002317b7824 */ /* 0x000fe200078e0267 */
[----:B------:R-:W-:Y:S02]  /*0470*/  LEA.HI R3, R3, R2, RZ, 0x7 ;  /* 0x0000000203037211 */ /* 0x000fe400078f38ff */
[----:B----4-:R-:W-:Y:S01]  /*0480*/  I2FP.F32.U32 R6, UR4 ;  /* 0x0000000400067c45 */ /* 0x010fe20008201000 */
[C---:B------:R-:W-:Y:S01]  /*0490*/  IMAD R102, R49.reuse, 0x2, R123 ;  /* 0x0000000231667824 */ /* 0x040fe200078e027b */
[----:B------:R-:W-:Y:S01]  /*04a0*/  SHF.R.S32.HI R3, RZ, 0x7, R3 ;  /* 0x00000007ff037819 */ /* 0x000fe20000011403 */
[----:B------:R-:W-:Y:S01]  /*04b0*/  BAR.SYNC.DEFER_BLOCKING 0x0 ;  /* 0x0000000000007b1d */ /* 0x000fe20000010000 */
[----:B------:R-:W-:Y:S01]  /*04c0*/  PLOP3.LUT P3, PT, PT, PT, UP1, 0x80, 0x8 ;  /* 0x000000000008781c */ /* 0x000fe20003f6f018 */
[----:B--2---:R-:W-:Y:S01]  /*04d0*/  FMUL R6, R6, UR5 ;  /* 0x0000000506067c20 */ /* 0x004fe20008400000 */
[----:B------:R-:W-:-:S02]  /*04e0*/  IMAD R67, R49, 0x2, R102 ;  /* 0x0000000231437824 */ /* 0x000fc400078e0266 */
[----:B------:R-:W-:Y:S01]  /*04f0*/  IMAD.SHL.U32 R4, R3, 0x8, RZ ;  /* 0x0000000803047824 */ /* 0x000fe200078e00ff */
[----:B------:R-:W0:Y:S02]  /*0500*/  F2I.U32.TRUNC.NTZ R7, R6 ;  /* 0x0000000600077305 */ /* 0x000e24000020f000 */
[----:B------:R-:W1:Y:S02]  /*0510*/  S2UR UR5, SR_CgaCtaId ;  /* 0x00000000000579c3 */ /* 0x000e640000008800 */
[----:B------:R-:W-:-:S04]  /*0520*/  IABS R9, R4 ;  /* 0x0000000400097213 */ /* 0x000fc80000000000 */
[----:B------:R-:W2:Y:S01]  /*0530*/  I2F.RP R5, R9 ;  /* 0x0000000900057306 */ /* 0x000ea20000209400 */
[----:B0-----:R-:W-:-:S07]  /*0540*/  IABS R12, R7 ;  /* 0x00000007000c7213 */ /* 0x001fce0000000000 */
[----:B--2---:R-:W0:Y:S01]  /*0550*/  MUFU.RCP R5, R5 ;  /* 0x0000000500057308 */ /* 0x004e220000001000 */
[----:B-1----:R-:W-:Y:S02]  /*0560*/  USHF.L.U32 UR4, UR5, 0x5, URZ ;  /* 0x0000000505047899 */ /* 0x002fe400080006ff */
[----:B------:R-:W-:Y:S02]  /*0570*/  ULEA UR13, UR5, UR13, 0x18 ;  /* 0x0000000d050d7291 */ /* 0x000fe4000f8ec0ff */
[----:B------:R-:W-:Y:S01]  /*0580*/  ULOP3.LUT UR4, UR4, 0x60, URZ, 0xc0, !UPT ;  /* 0x0000006004047892 */ /* 0x000fe2000f8ec0ff */
[----:B0-----:R-:W-:Y:S01]  /*0590*/  VIADD R2, R5, 0xffffffe ;  /* 0x0ffffffe05027836 */ /* 0x001fe20000000000 */
[----:B------:R-:W-:-:S03]  /*05a0*/  IABS R5, R4 ;  /* 0x0000000400057213 */ /* 0x000fc60000000000 */
[----:B------:R0:W1:Y:S02]  /*05b0*/  F2I.FTZ.U32.TRUNC.NTZ R3, R2 ;  /* 0x0000000200037305 */ /* 0x000064000021f000 */
[----:B0-----:R-:W-:Y:S02]  /*05c0*/  IMAD.MOV.U32 R2, RZ, RZ, RZ ;  /* 0x000000ffff027224 */ /* 0x001fe400078e00ff */
[----:B-1----:R-:W-:-:S04]  /*05d0*/  IMAD.MOV R8, RZ, RZ, -R3 ;  /* 0x000000ffff087224 */ /* 0x002fc800078e0a03 */
[----:B------:R-:W-:Y:S02]  /*05e0*/  IMAD R13, R8, R9, RZ ;  /* 0x00000009080d7224 */ /* 0x000fe400078e02ff */
[----:B------:R-:W-:Y:S02]  /*05f0*/  IMAD.MOV.U32 R8, RZ, RZ, R12 ;  /* 0x000000ffff087224 */ /* 0x000fe400078e000c */
[----:B------:R-:W-:-:S04]  /*0600*/  IMAD.HI.U32 R3, R3, R13, R2 ;  /* 0x0000000d03037227 */ /* 0x000fc800078e0002 */
[----:B------:R-:W-:Y:S02]  /*0610*/  IMAD.MOV R2, RZ, RZ, -R5 ;  /* 0x000000ffff027224 */ /* 0x000fe400078e0a05 */
[----:B------:R-:W-:-:S04]  /*0620*/  IMAD.HI.U32 R3, R3, R8, RZ ;  /* 0x0000000803037227 */ /* 0x000fc800078e00ff */
[----:B------:R-:W-:-:S05]  /*0630*/  IMAD R2, R3, R2, R8 ;  /* 0x0000000203027224 */ /* 0x000fca00078e0208 */
[----:B------:R-:W-:-:S13]  /*0640*/  ISETP.GT.U32.AND P1, PT, R9, R2, PT ;  /* 0x000000020900720c */ /* 0x000fda0003f24070 */
[----:B------:R-:W-:Y:S02]  /*0650*/  @!P1 IMAD.IADD R2, R2, 0x1, -R9 ;  /* 0x0000000102029824 */ /* 0x000fe400078e0a09 */
[----:B------:R-:W-:Y:S01]  /*0660*/  @!P1 VIADD R3, R3, 0x1 ;  /* 0x0000000103039836 */ /* 0x000fe20000000000 */
[----:B------:R-:W-:Y:S02]  /*0670*/  ISETP.NE.AND P1, PT, R4, RZ, PT ;  /* 0x000000ff0400720c */ /* 0x000fe40003f25270 */
[----:B------:R-:W-:Y:S02]  /*0680*/  ISETP.GE.U32.AND P0, PT, R2, R9, PT ;  /* 0x000000090200720c */ /* 0x000fe40003f06070 */
[----:B------:R-:W-:-:S04]  /*0690*/  LOP3.LUT R2, R7, R4, RZ, 0x3c, !PT ;  /* 0x0000000407027212 */ /* 0x000fc800078e3cff */
[----:B------:R-:W-:Y:S01]  /*06a0*/  ISETP.GE.AND P2, PT, R2, RZ, PT ;  /* 0x000000ff0200720c */ /* 0x000fe20003f46270 */
[----:B------:R-:W-:-:S06]  /*06b0*/  VIADD R2, R10, 0x3f ;  /* 0x0000003f0a027836 */ /* 0x000fcc0000000000 */
[----:B------:R-:W-:-:S04]  /*06c0*/  @P0 VIADD R3, R3, 0x1 ;  /* 0x0000000103030836 */ /* 0x000fc80000000000 */
[----:B------:R-:W-:Y:S01]  /*06d0*/  IMAD.MOV.U32 R6, RZ, RZ, R3 ;  /* 0x000000ffff067224 */ /* 0x000fe200078e0003 */
[----:B------:R-:W-:-:S03]  /*06e0*/  SHF.R.S32.HI R3, RZ, 0x1f, R2 ;  /* 0x0000001fff037819 */ /* 0x000fc60000011402 */
[----:B------:R-:W-:Y:S01]  /*06f0*/  @!P2 IMAD.MOV R6, RZ, RZ, -R6 ;  /* 0x000000ffff06a224 */ /* 0x000fe200078e0a06 */
[----:B------:R-:W-:Y:S02]  /*0700*/  @!P1 LOP3.LUT R6, RZ, R4, RZ, 0x33, !PT ;  /* 0x00000004ff069212 */ /* 0x000fe400078e33ff */
[----:B------:R-:W-:Y:S02]  /*0710*/  LEA.HI R3, R3, R2, RZ, 0x6 ;  /* 0x0000000203037211 */ /* 0x000fe400078f30ff */
[----:B------:R-:W-:Y:S01]  /*0720*/  IABS R2, R11 ;  /* 0x0000000b00027213 */ /* 0x000fe20000000000 */
[----:B------:R-:W-:Y:S02]  /*0730*/  IMAD.SHL.U32 R14, R6, 0x8, RZ ;  /* 0x00000008060e7824 */ /* 0x000fe400078e00ff */
[----:B------:R-:W-:Y:S01]  /*0740*/  IMAD.MOV R6, RZ, RZ, -R6 ;  /* 0x000000ffff067224 */ /* 0x000fe200078e0a06 */
[----:B------:R-:W0:Y:S02]  /*0750*/  I2F.RP R8, R2 ;  /* 0x0000000200087306 */ /* 0x000e240000209400 */
[----:B------:R-:W-:Y:S01]  /*0760*/  LEA.HI.SX32 R3, R3, -R14, 0x1a ;  /* 0x8000000e03037211 */ /* 0x000fe200078fd2ff */
[----:B------:R-:W-:-:S02]  /*0770*/  IMAD R9, R4, R6, R7 ;  /* 0x0000000604097224 */ /* 0x000fc400078e0207 */
[----:B------:R-:W-:Y:S01]  /*0780*/  IMAD.MOV.U32 R4, RZ, RZ, RZ ;  /* 0x000000ffff047224 */ /* 0x000fe200078e00ff */
[----:B------:R-:W-:-:S04]  /*0790*/  VIMNMX R18, PT, PT, R3, 0x8, PT ;  /* 0x0000000803127848 */ /* 0x000fc80003fe0100 */
[----:B------:R-:W-:-:S04]  /*07a0*/  IABS R12, R18 ;  /* 0x00000012000c7213 */ /* 0x000fc80000000000 */
[----:B------:R-:W1:Y:S08]  /*07b0*/  I2F.RP R3, R12 ;  /* 0x0000000c00037306 */ /* 0x000e700000209400 */
[----:B0-----:R-:W-:Y:S08]  /*07c0*/  MUFU.RCP R8, R8 ;  /* 0x0000000800087308 */ /* 0x001ff00000001000 */
[----:B-1----:R-:W0:Y:S02]  /*07d0*/  MUFU.RCP R3, R3 ;  /* 0x0000000300037308 */ /* 0x002e240000001000 */
[----:B0-----:R-:W-:Y:S01]  /*07e0*/  VIADD R5, R3, 0xffffffe ;  /* 0x0ffffffe03057836 */ /* 0x001fe20000000000 */
[----:B------:R-:W-:-:S05]  /*07f0*/  IABS R3, R9 ;  /* 0x0000000900037213 */ /* 0x000fca0000000000 */
[----:B------:R-:W0:Y:S02]  /*0800*/  F2I.FTZ.U32.TRUNC.NTZ R5, R5 ;  /* 0x0000000500057305 */ /* 0x000e24000021f000 */
[----:B0-----:R-:W-:-:S04]  /*0810*/  IMAD.MOV R13, RZ, RZ, -R5 ;  /* 0x000000ffff0d7224 */ /* 0x001fc800078e0a05 */
[----:B------:R-:W-:-:S04]  /*0820*/  IMAD R7, R13, R12, RZ ;  /* 0x0000000c0d077224 */ /* 0x000fc800078e02ff */
[----:B------:R-:W-:Y:S01]  /*0830*/  IMAD.HI.U32 R4, R5, R7, R4 ;  /* 0x0000000705047227 */ /* 0x000fe200078e0004 */
[----:B------:R-:W-:-:S05]  /*0840*/  IABS R5, R18 ;  /* 0x0000001200057213 */ /* 0x000fca0000000000 */
[----:B------:R-:W-:Y:S02]  /*0850*/  IMAD.MOV R6, RZ, RZ, -R5 ;  /* 0x000000ffff067224 */ /* 0x000fe400078e0a05 */
[----:B------:R-:W-:Y:S01]  /*0860*/  IMAD.HI.U32 R4, R4, R3, RZ ;  /* 0x0000000304047227 */ /* 0x000fe200078e00ff */
[----:B------:R-:W0:Y:S03]  /*0870*/  I2F.RP R5, R16 ;  /* 0x0000001000057306 */ /* 0x000e260000209400 */
[----:B------:R-:W-:Y:S02]  /*0880*/  IMAD R3, R4, R6, R3 ;  /* 0x0000000604037224 */ /* 0x000fe400078e0203 */
[----:B------:R-:W-:Y:S01]  /*0890*/  VIADD R6, R8, 0xffffffe ;  /* 0x0ffffffe08067836 */ /* 0x000fe20000000000 */
[----:B------:R-:W-:Y:S02]  /*08a0*/  LOP3.LUT R8, R111, 0x8, RZ, 0xfc, !PT ;  /* 0x000000086f087812 */ /* 0x000fe400078efcff */
[----:B------:R-:W-:Y:S01]  /*08b0*/  ISETP.GT.U32.AND P1, PT, R12, R3, PT ;  /* 0x000000030c00720c */ /* 0x000fe20003f24070 */
[----:B------:R1:W2:Y:S01]  /*08c0*/  F2I.FTZ.U32.TRUNC.NTZ R7, R6 ;  /* 0x0000000600077305 */ /* 0x0002a2000021f000 */
[----:B------:R-:W-:-:S07]  /*08d0*/  ISETP.LT.AND P3, PT, R8, UR8, P3 ;  /* 0x0000000808007c0c */ /* 0x000fce0009f61270 */
[----:B0-----:R-:W0:Y:S01]  /*08e0*/  MUFU.RCP R5, R5 ;  /* 0x0000000500057308 */ /* 0x001e220000001000 */
[----:B-1----:R-:W-:-:S03]  /*08f0*/  SHF.R.U32.HI R6, RZ, 0x5, R0 ;  /* 0x00000005ff067819 */ /* 0x002fc60000011600 */
[----:B------:R-:W-:Y:S01]  /*0900*/  @!P1 IMAD.IADD R3, R3, 0x1, -R12 ;  /* 0x0000000103039824 */ /* 0x000fe200078e0a0c */
[----:B------:R-:W-:Y:S01]  /*0910*/  R2UR UR14, R6 ;  /* 0x00000000060e72ca */ /* 0x000fe200000e0000 */
[----:B------:R-:W-:Y:S01]  /*0920*/  @!P1 VIADD R4, R4, 0x1 ;  /* 0x0000000104049836 */ /* 0x000fe20000000000 */
[----:B------:R-:W-:Y:S01]  /*0930*/  ISETP.NE.AND P1, PT, R18, RZ, PT ;  /* 0x000000ff1200720c */ /* 0x000fe20003f25270 */
[----:B------:R-:W-:Y:S01]  /*0940*/  IMAD.MOV.U32 R6, RZ, RZ, RZ ;  /* 0x000000ffff067224 */ /* 0x000fe200078e00ff */
[----:B------:R-:W-:Y:S02]  /*0950*/  ISETP.GE.U32.AND P0, PT, R3, R12, PT ;  /* 0x0000000c0300720c */ /* 0x000fe40003f06070 */
[----:B------:R-:W-:-:S04]  /*0960*/  LOP3.LUT R3, R9, R18, RZ, 0x3c, !PT ;  /* 0x0000001209037212 */ /* 0x000fc800078e3cff */
[----:B------:R-:W-:Y:S01]  /*0970*/  ISETP.GE.AND P2, PT, R3, RZ, PT ;  /* 0x000000ff0300720c */ /* 0x000fe20003f46270 */
[--C-:B--2---:R-:W-:Y:S02]  /*0980*/  IMAD.MOV R3, RZ, RZ, -R7.reuse ;  /* 0x000000ffff037224 */ /* 0x104fe400078e0a07 */
[----:B0-----:R-:W-:Y:S02]  /*0990*/  VIADD R5, R5, 0xffffffe ;  /* 0x0ffffffe05057836 */ /* 0x001fe40000000000 */
[----:B------:R-:W-:Y:S02]  /*09a0*/  IMAD R3, R3, R2, RZ ;  /* 0x0000000203037224 */ /* 0x000fe400078e02ff */
[----:B------:R-:W-:Y:S02]  /*09b0*/  @P0 VIADD R4, R4, 0x1 ;  /* 0x0000000104040836 */ /* 0x000fe40000000000 */
[----:B------:R-:W0:Y:S01]  /*09c0*/  F2I.FTZ.U32.TRUNC.NTZ R5, R5 ;  /* 0x0000000500057305 */ /* 0x000e22000021f000 */
[----:B------:R-:W-:-:S04]  /*09d0*/  IMAD.HI.U32 R6, R7, R3, R6 ;  /* 0x0000000307067227 */ /* 0x000fc800078e0006 */
[----:B------:R-:W-:Y:S01]  /*09e0*/  @!P2 IMAD.MOV R4, RZ, RZ, -R4 ;  /* 0x000000ffff04a224 */ /* 0x000fe200078e0a04 */
[----:B------:R-:W-:-:S04]  /*09f0*/  @!P1 LOP3.LUT R4, RZ, R18, RZ, 0x33, !PT ;  /* 0x00000012ff049212 */ /* 0x000fc800078e33ff */
[----:B------:R-:W-:Y:S01]  /*0a00*/  LEA R96, R4, UR4, 0x7 ;  /* 0x0000000404607c11 */ /* 0x000fe2000f8e38ff */
[----:B------:R-:W-:Y:S01]  /*0a10*/  IMAD.MOV R3, RZ, RZ, -R4 ;  /* 0x000000ffff037224 */ /* 0x000fe200078e0a04 */
[----:B------:R-:W-:Y:S01]  /*0a20*/  USHF.L.U32 UR4, UR14, 0x15, URZ ;  /* 0x000000150e047899 */ /* 0x000fe200080006ff */
[----:B------:R-:W-:Y:S01]  /*0a30*/  IMAD.MOV.U32 R4, RZ, RZ, RZ ;  /* 0x000000ffff047224 */ /* 0x000fe200078e00ff */
[----:B------:R-:W-:Y:S01]  /*0a40*/  LOP3.LUT R96, R96, R111, RZ, 0xfc, !PT ;  /* 0x0000006f60607212 */ /* 0x000fe200078efcff */
[----:B0-----:R-:W-:Y:S01]  /*0a50*/  IMAD.MOV R7, RZ, RZ, -R5 ;  /* 0x000000ffff077224 */ /* 0x001fe200078e0a05 */
[----:B------:R-:W-:Y:S01]  /*0a60*/  ULOP3.LUT UR4, UR4, 0x600000, URZ, 0xc0, !UPT ;  /* 0x0060000004047892 */ /* 0x000fe2000f8ec0ff */
[----:B------:R-:W-:Y:S01]  /*0a70*/  IMAD R3, R18, R3, R9 ;  /* 0x0000000312037224 */ /* 0x000fe200078e0209 */
[----:B------:R-:W-:Y:S01]  /*0a80*/  IABS R13, R96 ;  /* 0x00000060000d7213 */ /* 0x000fe20000000000 */
[----:B------:R-:W-:Y:S01]  /*0a90*/  IMAD R9, R7, R16, RZ ;  /* 0x0000001007097224 */ /* 0x000fe200078e02ff */
[----:B------:R-:W-:Y:S01]  /*0aa0*/  LOP3.LUT R116, R96, 0x2, RZ, 0xfc, !PT ;  /* 0x0000000260747812 */ /* 0x000fe200078efcff */
[----:B------:R-:W-:Y:S01]  /*0ab0*/  IMAD.IADD R3, R14, 0x1, R3 ;  /* 0x000000010e037824 */ /* 0x000fe200078e0203 */
[----:B------:R-:W-:Y:S01]  /*0ac0*/  LOP3.LUT R118, R96, 0x4, RZ, 0xfc, !PT ;  /* 0x0000000460767812 */ /* 0x000fe200078efcff */
[----:B------:R-:W-:Y:S01]  /*0ad0*/  IMAD.HI.U32 R7, R6, R13, RZ ;  /* 0x0000000d06077227 */ /* 0x000fe200078e00ff */
[----:B------:R-:W-:-:S02]  /*0ae0*/  IABS R15, R116 ;  /* 0x00000074000f7213 */ /* 0x000fc40000000000 */
[----:B------:R-:W-:Y:S01]  /*0af0*/  IABS R8, R118 ;  /* 0x0000007600087213 */ /* 0x000fe20000000000 */
[----:B------:R-:W-:Y:S01]  /*0b00*/  IMAD.HI.U32 R5, R5, R9, R4 ;  /* 0x0000000905057227 */ /* 0x000fe200078e0004 */
[C---:B------:R-:W-:Y:S02]  /*0b10*/  LOP3.LUT R120, R96.reuse, 0x6, RZ, 0xfc, !PT ;  /* 0x0000000660787812 */ /* 0x040fe400078efcff */
[----:B------:R-:W-:Y:S01]  /*0b20*/  LOP3.LUT R122, R96, 0x8, RZ, 0xfc, !PT ;  /* 0x00000008607a7812 */ /* 0x000fe200078efcff */
[----:B------:R-:W-:Y:S01]  /*0b30*/  IMAD.HI.U32 R4, R6, R15, RZ ;  /* 0x0000000f06047227 */ /* 0x000fe200078e00ff */
[----:B------:R-:W-:Y:S02]  /*0b40*/  IABS R12, R120 ;  /* 0x00000078000c7213 */ /* 0x000fe40000000000 */
[----:B------:R-:W-:Y:S01]  /*0b50*/  IABS R17, R122 ;  /* 0x0000007a00117213 */ /* 0x000fe20000000000 */
[----:B------:R-:W-:Y:S01]  /*0b60*/  IMAD.MOV R7, RZ, RZ, -R7 ;  /* 0x000000ffff077224 */ /* 0x000fe200078e0a07 */
[C---:B------:R-:W-:Y:S01]  /*0b70*/  LOP3.LUT R126, R96.reuse, 0xc, RZ, 0xfc, !PT ;  /* 0x0000000c607e7812 */ /* 0x040fe200078efcff */
[----:B------:R-:W-:Y:S01]  /*0b80*/  IMAD.MOV R4, RZ, RZ, -R4 ;  /* 0x000000ffff047224 */ /* 0x000fe200078e0a04 */
[----:B------:R-:W-:Y:S01]  /*0b90*/  LOP3.LUT R124, R96, 0xa, RZ, 0xfc, !PT ;  /* 0x0000000a607c7812 */ /* 0x000fe200078efcff */
[----:B------:R-:W-:Y:S01]  /*0ba0*/  IMAD R7, R2, R7, R13 ;  /* 0x0000000702077224 */ /* 0x000fe200078e020d */
[----:B------:R-:W-:Y:S01]  /*0bb0*/  IABS R21, R126 ;  /* 0x0000007e00157213 */ /* 0x000fe20000000000 */
[----:B------:R-:W-:Y:S01]  /*0bc0*/  IMAD.MOV.U32 R13, RZ, RZ, R8 ;  /* 0x000000ffff0d7224 */ /* 0x000fe200078e0008 */
[----:B------:R-:W-:Y:S01]  /*0bd0*/  LOP3.LUT R128, R96, 0xe, RZ, 0xfc, !PT ;  /* 0x0000000e60807812 */ /* 0x000fe200078efcff */
[----:B------:R-:W-:Y:S01]  /*0be0*/  IMAD R9, R2, R4, R15 ;  /* 0x0000000402097224 */ /* 0x000fe200078e020f */
[----:B------:R-:W-:Y:S01]  /*0bf0*/  IABS R19, R124 ;  /* 0x0000007c00137213 */ /* 0x000fe20000000000 */
[----:B------:R-:W-:Y:S01]  /*0c00*/  IMAD.HI.U32 R4, R6, R13, RZ ;  /* 0x0000000d06047227 */ /* 0x000fe200078e00ff */
[----:B------:R-:W-:-:S02]  /*0c10*/  IABS R23, R128 ;  /* 0x0000008000177213 */ /* 0x000fc40000000000 */
[C---:B------:R-:W-:Y:S01]  /*0c20*/  LOP3.LUT R131, R96.reuse, 0x12, RZ, 0xfc, !PT ;  /* 0x0000001260837812 */ /* 0x040fe200078efcff */
[----:B------:R-:W-:Y:S01]  /*0c30*/  IMAD.MOV.U32 R15, RZ, RZ, R12 ;  /* 0x000000ffff0f7224 */ /* 0x000fe200078e000c */
[----:B------:R-:W-:Y:S01]  /*0c40*/  LOP3.LUT R130, R96, 0x10, RZ, 0xfc, !PT ;  /* 0x0000001060827812 */ /* 0x000fe200078efcff */
[----:B------:R-:W-:Y:S01]  /*0c50*/  IMAD.MOV R12, RZ, RZ, -R4 ;  /* 0x000000ffff0c7224 */ /* 0x000fe200078e0a04 */
[----:B------:R-:W-:Y:S01]  /*0c60*/  IABS R27, R131 ;  /* 0x00000083001b7213 */ /* 0x000fe20000000000 */
[----:B------:R-:W-:Y:S01]  /*0c70*/  IMAD.HI.U32 R4, R6, R17, RZ ;  /* 0x0000001106047227 */ /* 0x000fe200078e00ff */
[----:B------:R-:W-:Y:S02]  /*0c80*/  IABS R25, R130 ;  /* 0x0000008200197213 */ /* 0x000fe40000000000 */
[----:B------:R-:W-:Y:S01]  /*0c90*/  LOP3.LUT R132, R96, 0x14, RZ, 0xfc, !PT ;  /* 0x0000001460847812 */ /* 0x000fe200078efcff */
[----:B------:R-:W-:Y:S01]  /*0ca0*/  IMAD R13, R2, R12, R13 ;  /* 0x0000000c020d7224 */ /* 0x000fe200078e020d */
[----:B------:R-:W-:Y:S01]  /*0cb0*/  LOP3.LUT R133, R96, 0x16, RZ, 0xfc, !PT ;  /* 0x0000001660857812 */ /* 0x000fe200078efcff */
[----:B------:R-:W-:Y:S01]  /*0cc0*/  IMAD.MOV R12, RZ, RZ, -R4 ;  /* 0x000000ffff0c7224 */ /* 0x000fe200078e0a04 */
[----:B------:R-:W-:Y:S01]  /*0cd0*/  IABS R29, R132 ;  /* 0x00000084001d7213 */ /* 0x000fe20000000000 */
[----:B------:R-:W-:Y:S01]  /*0ce0*/  IMAD.HI.U32 R4, R6, R21, RZ ;  /* 0x0000001506047227 */ /* 0x000fe200078e00ff */
[----:B------:R-:W-:-:S02]  /*0cf0*/  IABS R31, R133 ;  /* 0x00000085001f7213 */ /* 0x000fc40000000000 */
[----:B------:R-:W-:Y:S01]  /*0d00*/  LOP3.LUT R134, R96, 0x1e, RZ, 0xfc, !PT ;  /* 0x0000001e60867812 */ /* 0x000fe200078efcff */
[----:B------:R-:W-:Y:S01]  /*0d10*/  IMAD.HI.U32 R8, R6, R15, RZ ;  /* 0x0000000f06087227 */ /* 0x000fe200078e00ff */
[C---:B------:R-:W-:Y:S02]  /*0d20*/  ISETP.GT.U32.AND P5, PT, R2.reuse, R9, PT ;  /* 0x000000090200720c */ /* 0x040fe40003fa4070 */
[----:B------:R-:W-:Y:S01]  /*0d30*/  IABS R37, R134 ;  /* 0x0000008600257213 */ /* 0x000fe20000000000 */
[----:B------:R-:W-:Y:S01]  /*0d40*/  IMAD.MOV R4, RZ, RZ, -R4 ;  /* 0x000000ffff047224 */ /* 0x000fe200078e0a04 */
[C---:B------:R-:W-:Y:S01]  /*0d50*/  ISETP.GT.U32.AND P4, PT, R2.reuse, R7, PT ;  /* 0x000000070200720c */ /* 0x040fe20003f84070 */
[----:B------:R-:W-:Y:S01]  /*0d60*/  IMAD.MOV R14, RZ, RZ, -R8 ;  /* 0x000000ffff0e7224 */ /* 0x000fe200078e0a08 */
[----:B------:R-:W-:Y:S01]  /*0d70*/  ISETP.GT.U32.AND P1, PT, R2, R13, PT ;  /* 0x0000000d0200720c */ /* 0x000fe20003f24070 */
[----:B------:R-:W-:Y:S01]  /*0d80*/  IMAD.HI.U32 R8, R6, R19, RZ ;  /* 0x0000001306087227 */ /* 0x000fe200078e00ff */
[----:B------:R-:W-:-:S02]  /*0d90*/  LOP3.LUT R135, R96, 0x18, RZ, 0xfc, !PT ;  /* 0x0000001860877812 */ /* 0x000fc400078efcff */
[----:B------:R-:W-:Y:S01]  /*0da0*/  LOP3.LUT R136, R96, 0x1a, RZ, 0xfc, !PT ;  /* 0x0000001a60887812 */ /* 0x000fe200078efcff */
[----:B------:R-:W-:Y:S01]  /*0db0*/  IMAD R21, R2, R4, R21 ;  /* 0x0000000402157224 */ /* 0x000fe200078e0215 */
[----:B------:R-:W-:Y:S01]  /*0dc0*/  IABS R35, R135 ;  /* 0x0000008700237213 */ /* 0x000fe20000000000 */
[----:B------:R-:W-:Y:S01]  /*0dd0*/  IMAD.HI.U32 R4, R6, R23, RZ ;  /* 0x0000001706047227 */ /* 0x000fe200078e00ff */
[----:B------:R-:W-:Y:S02]  /*0de0*/  IABS R39, R136 ;  /* 0x0000008800277213 */ /* 0x000fe40000000000 */
[----:B------:R-:W-:Y:S01]  /*0df0*/  LOP3.LUT R137, R96, 0x1c, RZ, 0xfc, !PT ;  /* 0x0000001c60897812 */ /* 0x000fe200078efcff */
[----:B------:R-:W-:Y:S02]  /*0e00*/  IMAD.MOV R8, RZ, RZ, -R8 ;  /* 0x000000ffff087224 */ /* 0x000fe400078e0a08 */
[----:B------:R-:W-:Y:S01]  /*0e10*/  IMAD R17, R2, R12, R17 ;  /* 0x0000000c02117224 */ /* 0x000fe200078e0211 */
[----:B------:R-:W-:Y:S01]  /*0e20*/  IABS R41, R137 ;  /* 0x0000008900297213 */ /* 0x000fe20000000000 */
[----:B------:R-:W-:-:S02]  /*0e30*/  IMAD.MOV R12, RZ, RZ, -R4 ;  /* 0x000000ffff0c7224 */ /* 0x000fc400078e0a04 */
[----:B------:R-:W-:Y:S02]  /*0e40*/  IMAD R19, R2, R8, R19 ;  /* 0x0000000802137224 */ /* 0x000fe400078e0213 */
[----:B------:R-:W-:-:S04]  /*0e50*/  IMAD.HI.U32 R4, R6, R27, RZ ;  /* 0x0000001b06047227 */ /* 0x000fc800078e00ff */
[----:B------:R-:W-:-:S04]  /*0e60*/  IMAD.HI.U32 R8, R6, R25, RZ ;  /* 0x0000001906087227 */ /* 0x000fc800078e00ff */
[----:B------:R-:W-:Y:S02]  /*0e70*/  IMAD R15, R2, R14, R15 ;  /* 0x0000000e020f7224 */ /* 0x000fe400078e020f */
[----:B------:R-:W-:Y:S01]  /*0e80*/  IMAD.MOV R18, RZ, RZ, -R4 ;  /* 0x000000ffff127224 */ /* 0x000fe200078e0a04 */
[----:B------:R-:W-:Y:S01]  /*0e90*/  LOP3.LUT R4, R0, 0x3f, RZ, 0xc0, !PT ;  /* 0x0000003f00047812 */ /* 0x000fe200078ec0ff */
[----:B------:R-:W-:Y:S02]  /*0ea0*/  IMAD.MOV R14, RZ, RZ, -R8 ;  /* 0x000000ffff0e7224 */ /* 0x000fe400078e0a08 */
[----:B------:R-:W-:-:S04]  /*0eb0*/  IMAD.HI.U32 R8, R6, R29, RZ ;  /* 0x0000001d06087227 */ /* 0x000fc800078e00ff */
[----:B------:R-:W-:Y:S02]  /*0ec0*/  IMAD.MOV R8, RZ, RZ, -R8 ;  /* 0x000000ffff087224 */ /* 0x000fe400078e0a08 */
[----:B------:R-:W-:Y:S02]  /*0ed0*/  IMAD R97, R3, 0x40, R4 ;  /* 0x0000004003617824 */ /* 0x000fe400078e0204 */
[C---:B------:R-:W-:Y:S02]  /*0ee0*/  IMAD R29, R2.reuse, R8, R29 ;  /* 0x00000008021d7224 */ /* 0x040fe400078e021d */
[----:B------:R-:W-:Y:S01]  /*0ef0*/  IMAD R23, R2, R12, R23 ;  /* 0x0000000c02177224 */ /* 0x000fe200078e0217 */
[----:B------:R-:W-:Y:S01]  /*0f00*/  IABS R8, R97 ;  /* 0x0000006100087213 */ /* 0x000fe20000000000 */
[----:B------:R-:W-:-:S04]  /*0f10*/  IMAD.HI.U32 R12, R6, R31, RZ ;  /* 0x0000001f060c7227 */ /* 0x000fc800078e00ff */
[----:B------:R-:W-:-:S04]  /*0f20*/  IMAD.HI.U32 R5, R5, R8, RZ ;  /* 0x0000000805057227 */ /* 0x000fc800078e00ff */
[----:B------:R-:W-:Y:S02]  /*0f30*/  IMAD.MOV R12, RZ, RZ, -R12 ;  /* 0x000000ffff0c7224 */ /* 0x000fe400078e0a0c */
[----:B------:R-:W-:-:S04]  /*0f40*/  IMAD.HI.U32 R3, R6, R37, RZ ;  /* 0x0000002506037227 */ /* 0x000fc800078e00ff */
[----:B------:R-:W-:Y:S02]  /*0f50*/  IMAD.MOV R33, RZ, RZ, -R5 ;  /* 0x000000ffff217224 */ /* 0x000fe400078e0a05 */
[----:B------:R-:W-:Y:S02]  /*0f60*/  IMAD R31, R2, R12, R31 ;  /* 0x0000000c021f7224 */ /* 0x000fe400078e021f */
[----:B------:R-:W-:Y:S02]  /*0f70*/  IMAD.MOV R12, RZ, RZ, -R3 ;  /* 0x000000ffff0c7224 */ /* 0x000fe400078e0a03 */
[----:B------:R-:W-:Y:S02]  /*0f80*/  IMAD R3, R16, R33, R8 ;  /* 0x0000002110037224 */ /* 0x000fe400078e0208 */
[----:B------:R-:W-:Y:S02]  /*0f90*/  IMAD R37, R2, R12, R37 ;  /* 0x0000000c02257224 */ /* 0x000fe400078e0225 */
[--C-:B------:R-:W-:Y:S01]  /*0fa0*/  @!P5 IMAD.IADD R9, R9, 0x1, -R2.reuse ;  /* 0x000000010909d824 */ /* 0x100fe200078e0a02 */
[----:B------:R-:W-:Y:S01]  /*0fb0*/  ISETP.GT.U32.AND P0, PT, R16, R3, PT ;  /* 0x000000031000720c */ /* 0x000fe20003f04070 */
[--C-:B------:R-:W-:Y:S01]  /*0fc0*/  @!P4 IMAD.IADD R7, R7, 0x1, -R2.reuse ;  /* 0x000000010707c824 */ /* 0x100fe200078e0a02 */
[C---:B------:R-:W-:Y:S01]  /*0fd0*/  ISETP.GT.U32.AND P6, PT, R2.reuse, R37, PT ;  /* 0x000000250200720c */ /* 0x040fe20003fc4070 */
[----:B------:R-:W-:Y:S01]  /*0fe0*/  @!P1 IMAD.IADD R13, R13, 0x1, -R2 ;  /* 0x000000010d0d9824 */ /* 0x000fe200078e0a02 */
[C---:B------:R-:W-:Y:S01]  /*0ff0*/  ISETP.GT.U32.AND P1, PT, R2.reuse, R15, PT ;  /* 0x0000000f0200720c */ /* 0x040fe20003f24070 */
[----:B------:R-:W-:-:S02]  /*1000*/  IMAD R25, R2, R14, R25 ;  /* 0x0000000e02197224 */ /* 0x000fc400078e0219 */
[C---:B------:R-:W-:Y:S01]  /*1010*/  IMAD R27, R2.reuse, R18, R27 ;  /* 0x00000012021b7224 */ /* 0x040fe200078e021b */
[----:B------:R-:W-:Y:S01]  /*1020*/  ISETP.GT.U32.AND P5, PT, R2, R13, PT ;  /* 0x0000000d0200720c */ /* 0x000fe20003fa4070 */
[----:B------:R-:W-:-:S04]  /*1030*/  IMAD.HI.U32 R5, R6, R35, RZ ;  /* 0x0000002306057227 */ /* 0x000fc800078e00ff */
[----:B------:R-:W-:Y:S01]  /*1040*/  @!P0 IMAD.IADD R3, R3, 0x1, -R16 ;  /* 0x0000000103038824 */ /* 0x000fe200078e0a10 */
[C---:B------:R-:W-:Y:S01]  /*1050*/  ISETP.GT.U32.AND P0, PT, R2.reuse, R7, PT ;  /* 0x000000070200720c */ /* 0x040fe20003f04070 */
[--C-:B------:R-:W-:Y:S01]  /*1060*/  @!P6 IMAD.IADD R37, R37, 0x1, -R2.reuse ;  /* 0x000000012525e824 */ /* 0x100fe200078e0a02 */
[----:B------:R-:W-:Y:S01]  /*1070*/  ISETP.GT.U32.AND P6, PT, R2, R9, PT ;  /* 0x000000090200720c */ /* 0x000fe20003fc4070 */
[--C-:B------:R-:W-:Y:S01]  /*1080*/  @!P1 IMAD.IADD R15, R15, 0x1, -R2.reuse ;  /* 0x000000010f0f9824 */ /* 0x100fe200078e0a02 */
[----:B------:R-:W-:Y:S01]  /*1090*/  ISETP.GT.U32.AND P2, PT, R16, R3, PT ;  /* 0x000000031000720c */ /* 0x000fe20003f44070 */
[----:B------:R-:W-:Y:S01]  /*10a0*/  IMAD.MOV R5, RZ, RZ, -R5 ;  /* 0x000000ffff057224 */ /* 0x000fe200078e0a05 */
[C---:B------:R-:W-:Y:S01]  /*10b0*/  ISETP.GT.U32.AND P4, PT, R2.reuse, R37, PT ;  /* 0x000000250200720c */ /* 0x040fe20003f84070 */
[----:B------:R-:W-:Y:S01]  /*10c0*/  @!P5 IMAD.IADD R13, R13, 0x1, -R2 ;  /* 0x000000010d0dd824 */ /* 0x000fe200078e0a02 */
[----:B------:R-:W-:Y:S01]  /*10d0*/  ISETP.GT.U32.AND P1, PT, R2, R25, PT ;  /* 0x000000190200720c */ /* 0x000fe20003f24070 */
[----:B------:R-:W-:Y:S01]  /*10e0*/  IMAD.HI.U32 R8, R6, R39, RZ ;  /* 0x0000002706087227 */ /* 0x000fe200078e00ff */
[----:B------:R-:W-:-:S03]  /*10f0*/  ISETP.GT.U32.AND P5, PT, R2, R15, PT ;  /* 0x0000000f0200720c */ /* 0x000fc60003fa4070 */
[--C-:B------:R-:W-:Y:S01]  /*1100*/  @!P0 IMAD.IADD R7, R7, 0x1, -R2.reuse ;  /* 0x0000000107078824 */ /* 0x100fe200078e0a02 */
[C---:B------:R-:W-:Y:S01]  /*1110*/  ISETP.GT.U32.AND P0, PT, R2.reuse, R21, PT ;  /* 0x000000150200720c */ /* 0x040fe20003f04070 */
[----:B------:R-:W-:Y:S01]  /*1120*/  @!P6 IMAD.IADD R9, R9, 0x1, -R2 ;  /* 0x000000010909e824 */ /* 0x000fe200078e0a02 */
[C---:B------:R-:W-:Y:S01]  /*1130*/  ISETP.GT.U32.AND P6, PT, R2.reuse, R23, PT ;  /* 0x000000170200720c */ /* 0x040fe20003fc4070 */
[----:B------:R-:W-:Y:S01]  /*1140*/  @!P2 IMAD.IADD R3, R3, 0x1, -R16 ;  /* 0x000000010303a824 */ /* 0x000fe200078e0a10 */
[C---:B------:R-:W-:Y:S01]  /*1150*/  ISETP.GT.U32.AND P2, PT, R2.reuse, R17, PT ;  /* 0x000000110200720c */ /* 0x040fe20003f44070 */
[--C-:B------:R-:W-:Y:S01]  /*1160*/  @!P4 IMAD.IADD R37, R37, 0x1, -R2.reuse ;  /* 0x000000012525c824 */ /* 0x100fe200078e0a02 */
[----:B------:R-:W-:Y:S01]  /*1170*/  ISETP.GT.U32.AND P4, PT, R2, R19, PT ;  /* 0x000000130200720c */ /* 0x000fe20003f84070 */
[--C-:B------:R-:W-:Y:S01]  /*1180*/  @!P1 IMAD.IADD R25, R25, 0x1, -R2.reuse ;  /* 0x0000000119199824 */ /* 0x100fe200078e0a02 */
[----:B------:R-:W0:Y:S01]  /*1190*/  LDS R16, [UR13] ;  /* 0x0000000dff107984 */ /* 0x000e220008000800 */
[----:B------:R-:W-:-:S02]  /*11a0*/  @!P5 IMAD.IADD R15, R15, 0x1, -R2 ;  /* 0x000000010f0fd824 */ /* 0x000fc400078e0a02 */
[C---:B------:R-:W-:Y:S01]  /*11b0*/  IMAD R5, R2.reuse, R5, R35 ;  /* 0x0000000502057224 */ /* 0x040fe200078e0223 */
[----:B------:R-:W-:Y:S01]  /*11c0*/  ISETP.GT.U32.AND P5, PT, R2, R25, PT ;  /* 0x000000190200720c */ /* 0x000fe20003fa4070 */
[--C-:B------:R-:W-:Y:S01]  /*11d0*/  @!P0 IMAD.IADD R21, R21, 0x1, -R2.reuse ;  /* 0x0000000115158824 */ /* 0x100fe200078e0a02 */
[----:B------:R-:W-:Y:S01]  /*11e0*/  ISETP.GE.AND P0, PT, R118, RZ, PT ;  /* 0x000000ff7600720c */ /* 0x000fe20003f06270 */
[--C-:B------:R-:W-:Y:S01]  /*11f0*/  @!P6 IMAD.IADD R23, R23, 0x1, -R2.reuse ;  /* 0x000000011717e824 */ /* 0x100fe200078e0a02 */
[----:B------:R-:W-:Y:S01]  /*1200*/  ISETP.GE.AND P6, PT, R120, RZ, PT ;  /* 0x000000ff7800720c */ /* 0x000fe20003fc6270 */
[--C-:B------:R-:W-:Y:S01]  /*1210*/  @!P2 IMAD.IADD R17, R17, 0x1, -R2.reuse ;  /* 0x000000011111a824 */ /* 0x100fe200078e0a02 */
[----:B------:R-:W-:Y:S01]  /*1220*/  ISETP.GE.AND P2, PT, R96, RZ, PT ;  /* 0x000000ff6000720c */ /* 0x000fe20003f46270 */
[----:B------:R-:W-:Y:S01]  /*1230*/  @!P4 IMAD.IADD R19, R19, 0x1, -R2 ;  /* 0x000000011313c824 */ /* 0x000fe200078e0a02 */
[----:B------:R-:W-:Y:S01]  /*1240*/  ISETP.GE.AND P4, PT, R116, RZ, PT ;  /* 0x000000ff7400720c */ /* 0x000fe20003f86270 */
[----:B------:R-:W-:Y:S01]  /*1250*/  IMAD.MOV R8, RZ, RZ, -R8 ;  /* 0x000000ffff087224 */ /* 0x000fe200078e0a08 */
[----:B------:R-:W-:Y:S01]  /*1260*/  ISETP.GT.U32.AND P1, PT, R2, R17, PT ;  /* 0x000000110200720c */ /* 0x000fe20003f24070 */
[----:B------:R-:W-:-:S02]  /*1270*/  IMAD R12, R49, 0x2, R67 ;  /* 0x00000002310c7824 */ /* 0x000fc400078e0243 */
[--C-:B------:R-:W-:Y:S01]  /*1280*/  @!P5 IMAD.IADD R25, R25, 0x1, -R2.reuse ;  /* 0x000000011919d824 */ /* 0x100fe200078e0a02 */
[----:B------:R-:W-:Y:S01]  /*1290*/  ISETP.GE.AND P5, PT, R126, RZ, PT ;  /* 0x000000ff7e00720c */ /* 0x000fe20003fa6270 */
[----:B------:R-:W-:Y:S01]  /*12a0*/  @!P0 IMAD.MOV R13, RZ, RZ, -R13 ;  /* 0x000000ffff0d8224 */ /* 0x000fe200078e0a0d */
[C---:B------:R-:W-:Y:S01]  /*12b0*/  ISETP.GT.U32.AND P0, PT, R2.reuse, R23, PT ;  /* 0x000000170200720c */ /* 0x040fe20003f04070 */
[----:B------:R-:W-:Y:S01]  /*12c0*/  @!P6 IMAD.MOV R15, RZ, RZ, -R15 ;  /* 0x000000ffff0fe224 */ /* 0x000fe200078e0a0f */
[C---:B------:R-:W-:Y:S01]  /*12d0*/  ISETP.GT.U32.AND P6, PT, R2.reuse, R27, PT ;  /* 0x0000001b0200720c */ /* 0x040fe20003fc4070 */
[----:B------:R-:W-:Y:S01]  /*12e0*/  @!P2 IMAD.MOV R7, RZ, RZ, -R7 ;  /* 0x000000ffff07a224 */ /* 0x000fe200078e0a07 */
[C---:B------:R-:W-:Y:S01]  /*12f0*/  ISETP.GT.U32.AND P2, PT, R2.reuse, R19, PT ;  /* 0x000000130200720c */ /* 0x040fe20003f44070 */
[----:B------:R-:W-:Y:S01]  /*1300*/  @!P4 IMAD.MOV R9, RZ, RZ, -R9 ;  /* 0x000000ffff09c224 */ /* 0x000fe200078e0a09 */
[C---:B------:R-:W-:Y:S01]  /*1310*/  ISETP.GT.U32.AND P4, PT, R2.reuse, R21, PT ;  /* 0x000000150200720c */ /* 0x040fe20003f84070 */
[----:B------:R-:W-:Y:S01]  /*1320*/  @!P1 IMAD.IADD R17, R17, 0x1, -R2 ;  /* 0x0000000111119824 */ /* 0x000fe200078e0a02 */
[C---:B------:R-:W-:Y:S01]  /*1330*/  ISETP.GT.U32.AND P1, PT, R2.reuse, R29, PT ;  /* 0x0000001d0200720c */ /* 0x040fe20003f24070 */
[----:B------:R-:W-:Y:S01]  /*1340*/  IMAD R33, R2, R8, R39 ;  /* 0x0000000802217224 */ /* 0x000fe200078e0227 */
[----:B------:R-:W-:Y:S01]  /*1350*/  LOP3.LUT R8, R111, 0x10, RZ, 0xfc, !PT ;  /* 0x000000106f087812 */ /* 0x000fe200078efcff */
[----:B------:R-:W-:-:S04]  /*1360*/  IMAD.HI.U32 R6, R6, R41, RZ ;  /* 0x0000002906067227 */ /* 0x000fc800078e00ff */
[--C-:B------:R-:W-:Y:S01]  /*1370*/  @!P6 IMAD.IADD R27, R27, 0x1, -R2.reuse ;  /* 0x000000011b1be824 */ /* 0x100fe200078e0a02 */
[----:B------:R-:W-:Y:S01]  /*1380*/  ISETP.GE.AND P6, PT, R128, RZ, PT ;  /* 0x000000ff8000720c */ /* 0x000fe20003fc6270 */
[--C-:B------:R-:W-:Y:S01]  /*1390*/  @!P2 IMAD.IADD R19, R19, 0x1, -R2.reuse ;  /* 0x000000011313a824 */ /* 0x100fe200078e0a02 */
[----:B------:R-:W-:Y:S01]  /*13a0*/  BAR.SYNC.DEFER_BLOCKING 0x0 ;  /* 0x0000000000007b1d */ /* 0x000fe20000010000 */
[----:B------:R-:W-:Y:S01]  /*13b0*/  ISETP.GT.U32.AND P2, PT, R2, R31, PT ;  /* 0x0000001f0200720c */ /* 0x000fe20003f44070 */
[--C-:B------:R-:W-:Y:S01]  /*13c0*/  @!P4 IMAD.IADD R21, R21, 0x1, -R2.reuse ;  /* 0x000000011515c824 */ /* 0x100fe200078e0a02 */
[----:B------:R-:W-:Y:S01]  /*13d0*/  ISETP.GE.AND P4, PT, R122, RZ, PT ;  /* 0x000000ff7a00720c */ /* 0x000fe20003f86270 */
[----:B------:R-:W-:Y:S01]  /*13e0*/  @!P0 IMAD.IADD R23, R23, 0x1, -R2 ;  /* 0x0000000117178824 */ /* 0x000fe200078e0a02 */
[----:B------:R-:W-:Y:S01]  /*13f0*/  ISETP.GE.AND P0, PT, R124, RZ, PT ;  /* 0x000000ff7c00720c */ /* 0x000fe20003f06270 */
[----:B------:R-:W-:Y:S01]  /*1400*/  @!P5 IMAD.MOV R21, RZ, RZ, -R21 ;  /* 0x000000ffff15d224 */ /* 0x000fe200078e0a15 */
[----:B------:R-:W-:Y:S01]  /*1410*/  ISETP.GT.U32.AND P5, PT, R2, R5, PT ;  /* 0x000000050200720c */ /* 0x000fe20003fa4070 */
[----:B------:R-:W-:Y:S01]  /*1420*/  IMAD R14, R49, 0x2, R12 ;  /* 0x00000002310e7824 */ /* 0x000fe200078e020c */
[----:B0-----:R-:W-:Y:S01]  /*1430*/  R2UR UR12, R16 ;  /* 0x00000000100c72ca */ /* 0x001fe200000e0000 */
[----:B------:R-:W-:-:S02]  /*1440*/  IMAD.MOV R6, RZ, RZ, -R6 ;  /* 0x000000ffff067224 */ /* 0x000fc400078e0a06 */
[----:B------:R-:W-:Y:S01]  /*1450*/  @!P6 IMAD.MOV R23, RZ, RZ, -R23 ;  /* 0x000000ffff17e224 */ /* 0x000fe200078e0a17 */
[C---:B------:R-:W-:Y:S01]  /*1460*/  ISETP.GT.U32.AND P6, PT, R2.reuse, R33, PT ;  /* 0x000000210200720c */ /* 0x040fe20003fc4070 */
[----:B------:R-:W-:Y:S01]  /*1470*/  @!P2 IMAD.IADD R31, R31, 0x1, -R2 ;  /* 0x000000011f1fa824 */ /* 0x000fe200078e0a02 */
[----:B------:R-:W-:Y:S01]  /*1480*/  ISETP.GT.U32.AND P2, PT, R2, R27, PT ;  /* 0x0000001b0200720c */ /* 0x000fe20003f44070 */
[----:B------:R-:W-:Y:S02]  /*1490*/  IMAD R26, R49, 0x2, R14 ;  /* 0x00000002311a7824 */ /* 0x000fe400078e020e */
[----:B------:R-:W-:Y:S01]  /*14a0*/  @!P1 IMAD.IADD R29, R29, 0x1, -R2 ;  /* 0x000000011d1d9824 */ /* 0x000fe200078e0a02 */
[----:B------:R-:W-:Y:S01]  /*14b0*/  ISETP.GE.AND P1, PT, R130, RZ, PT ;  /* 0x000000ff8200720c */ /* 0x000fe20003f26270 */
[----:B------:R-:W-:Y:S01]  /*14c0*/  IMAD R35, R2, R6, R41 ;  /* 0x0000000602237224 */ /* 0x000fe200078e0229 */
[----:B------:R-:W-:Y:S01]  /*14d0*/  LOP3.LUT R6, R111, 0xa, RZ, 0xfc, !PT ;  /* 0x0000000a6f067812 */ /* 0x000fe200078efcff */
[----:B------:R-:W-:-:S02]  /*14e0*/  IMAD R20, R49, 0x4, R26 ;  /* 0x0000000431147824 */ /* 0x000fc400078e021a */
[----:B------:R-:W-:Y:S01]  /*14f0*/  @!P4 IMAD.MOV R17, RZ, RZ, -R17 ;  /* 0x000000ffff11c224 */ /* 0x000fe200078e0a11 */
[C---:B------:R-:W-:Y:S01]  /*1500*/  ISETP.GT.U32.AND P4, PT, R2.reuse, R29, PT ;  /* 0x0000001d0200720c */ /* 0x040fe20003f84070 */
[--C-:B------:R-:W-:Y:S01]  /*1510*/  @!P5 IMAD.IADD R5, R5, 0x1, -R2.reuse ;  /* 0x000000010505d824 */ /* 0x100fe200078e0a02 */
[----:B------:R-:W-:Y:S01]  /*1520*/  ISETP.GE.AND P5, PT, R133, RZ, PT ;  /* 0x000000ff8500720c */ /* 0x000fe20003fa6270 */
[----:B------:R-:W-:Y:S01]  /*1530*/  @!P2 IMAD.IADD R27, R27, 0x1, -R2 ;  /* 0x000000011b1ba824 */ /* 0x000fe200078e0a02 */
[C---:B------:R-:W-:Y:S01]  /*1540*/  ISETP.GT.U32.AND P2, PT, R2.reuse, R35, PT ;  /* 0x000000230200720c */ /* 0x040fe20003f44070 */
[----:B------:R-:W-:Y:S02]  /*1550*/  IMAD R24, R49, 0x2, R20 ;  /* 0x0000000231187824 */ /* 0x000fe400078e0214 */
[----:B------:R-:W-:Y:S01]  /*1560*/  @!P0 IMAD.MOV R19, RZ, RZ, -R19 ;  /* 0x000000ffff138224 */ /* 0x000fe200078e0a13 */
[C---:B------:R-:W-:Y:S01]  /*1570*/  ISETP.GT.U32.AND P0, PT, R2.reuse, R31, PT ;  /* 0x0000001f0200720c */ /* 0x040fe20003f04070 */
[----:B------:R-:W-:Y:S01]  /*1580*/  @!P6 IMAD.IADD R33, R33, 0x1, -R2 ;  /* 0x000000012121e824 */ /* 0x000fe200078e0a02 */
[----:B------:R-:W-:Y:S01]  /*1590*/  ISETP.GT.U32.AND P6, PT, R2, R5, PT ;  /* 0x000000050200720c */ /* 0x000fe20003fc4070 */
[----:B------:R-:W-:-:S02]  /*15a0*/  IMAD R28, R49, 0x2, R24 ;  /* 0x00000002311c7824 */ /* 0x000fc400078e0218 */
[----:B------:R-:W-:Y:S01]  /*15b0*/  @!P4 IMAD.IADD R29, R29, 0x1, -R2 ;  /* 0x000000011d1dc824 */ /* 0x000fe200078e0a02 */
[----:B------:R-:W-:Y:S01]  /*15c0*/  ISETP.GE.AND P4, PT, R131, RZ, PT ;  /* 0x000000ff8300720c */ /* 0x000fe20003f86270 */
[----:B------:R-:W-:Y:S02]  /*15d0*/  IMAD R30, R49, 0x2, R28 ;  /* 0x00000002311e7824 */ /* 0x000fe400078e021c */
[----:B------:R-:W-:Y:S01]  /*15e0*/  @!P2 IMAD.IADD R35, R35, 0x1, -R2 ;  /* 0x000000012323a824 */ /* 0x000fe200078e0a02 */
[----:B------:R-:W-:Y:S01]  /*15f0*/  ISETP.GT.U32.AND P2, PT, R2, R33, PT ;  /* 0x000000210200720c */ /* 0x000fe20003f44070 */
[----:B------:R-:W-:Y:S02]  /*1600*/  IMAD R32, R49, 0x2, R30 ;  /* 0x0000000231207824 */ /* 0x000fe400078e021e */
[----:B------:R-:W-:Y:S01]  /*1610*/  @!P0 IMAD.IADD R31, R31, 0x1, -R2 ;  /* 0x000000011f1f8824 */ /* 0x000fe200078e0a02 */
[----:B------:R-:W-:Y:S01]  /*1620*/  ISETP.GE.AND P0, PT, R132, RZ, PT ;  /* 0x000000ff8400720c */ /* 0x000fe20003f06270 */
[----:B------:R-:W-:-:S02]  /*1630*/  IMAD R38, R49, 0x2, R32 ;  /* 0x0000000231267824 */ /* 0x000fc400078e0220 */
[----:B------:R-:W-:Y:S01]  /*1640*/  @!P6 IMAD.IADD R5, R5, 0x1, -R2 ;  /* 0x000000010505e824 */ /* 0x000fe200078e0a02 */
[----:B------:R-:W-:Y:S01]  /*1650*/  ISETP.GE.AND P6, PT, R136, RZ, PT ;  /* 0x000000ff8800720c */ /* 0x000fe20003fc6270 */
[----:B------:R-:W-:Y:S01]  /*1660*/  @!P5 IMAD.MOV R31, RZ, RZ, -R31 ;  /* 0x000000ffff1fd224 */ /* 0x000fe200078e0a1f */
[----:B------:R-:W-:Y:S01]  /*1670*/  ISETP.GE.AND P5, PT, R135, RZ, PT ;  /* 0x000000ff8700720c */ /* 0x000fe20003fa6270 */
[C---:B------:R-:W-:Y:S02]  /*1680*/  IMAD R40, R49.reuse, 0x2, R38 ;  /* 0x0000000231287824 */ /* 0x040fe400078e0226 */
[----:B------:R-:W-:Y:S01]  /*1690*/  @!P4 IMAD.MOV R27, RZ, RZ, -R27 ;  /* 0x000000ffff1bc224 */ /* 0x000fe200078e0a1b */
[----:B------:R-:W-:Y:S01]  /*16a0*/  ISETP.GT.U32.AND P4, PT, R2, R35, PT ;  /* 0x000000230200720c */ /* 0x000fe20003f84070 */
[----:B------:R-:W-:Y:S02]  /*16b0*/  IMAD R39, R49, 0x4, R40 ;  /* 0x0000000431277824 */ /* 0x000fe400078e0228 */
[----:B------:R-:W-:Y:S01]  /*16c0*/  @!P2 IMAD.IADD R33, R33, 0x1, -R2 ;  /* 0x000000012121a824 */ /* 0x000fe200078e0a02 */
[----:B------:R-:W-:Y:S01]  /*16d0*/  ISETP.GE.AND P2, PT, R134, RZ, PT ;  /* 0x000000ff8600720c */ /* 0x000fe20003f46270 */
[----:B------:R-:W-:-:S02]  /*16e0*/  IMAD R41, R49, 0x2, R39 ;  /* 0x0000000231297824 */ /* 0x000fc400078e0227 */
[----:B------:R-:W-:Y:S01]  /*16f0*/  @!P6 IMAD.MOV R33, RZ, RZ, -R33 ;  /* 0x000000ffff21e224 */ /* 0x000fe200078e0a21 */
[----:B------:R-:W-:Y:S01]  /*1700*/  ISETP.GE.AND P6, PT, R97, RZ, PT ;  /* 0x000000ff6100720c */ /* 0x000fe20003fc6270 */
[C---:B------:R-:W-:Y:S02]  /*1710*/  IMAD R42, R49.reuse, 0x2, R41 ;  /* 0x00000002312a7824 */ /* 0x040fe400078e0229 */
[----:B------:R-:W-:Y:S01]  /*1720*/  @!P5 IMAD.MOV R5, RZ, RZ, -R5 ;  /* 0x000000ffff05d224 */ /* 0x000fe200078e0a05 */
[----:B------:R-:W-:Y:S01]  /*1730*/  ISETP.NE.AND P5, PT, R10, RZ, PT ;  /* 0x000000ff0a00720c */ /* 0x000fe20003fa5270 */
[----:B------:R-:W-:Y:S02]  /*1740*/  IMAD R46, R49, 0x2, R42 ;  /* 0x00000002312e7824 */ /* 0x000fe400078e022a */
[----:B------:R-:W-:Y:S01]  /*1750*/  @!P4 IMAD.IADD R35, R35, 0x1, -R2 ;  /* 0x000000012323c824 */ /* 0x000fe200078e0a02 */
[----:B------:R-:W-:Y:S01]  /*1760*/  ISETP.GE.AND P4, PT, R137, RZ, PT ;  /* 0x000000ff8900720c */ /* 0x000fe20003f86270 */
[----:B------:R-:W-:-:S02]  /*1770*/  IMAD R43, R49, 0x2, R46 ;  /* 0x00000002312b7824 */ /* 0x000fc400078e022e */
[----:B------:R-:W-:Y:S01]  /*1780*/  @!P2 IMAD.MOV R37, RZ, RZ, -R37 ;  /* 0x000000ffff25a224 */ /* 0x000fe200078e0a25 */
[----:B------:R-:W-:Y:S01]  /*1790*/  ISETP.NE.AND P2, PT, R11, RZ, PT ;  /* 0x000000ff0b00720c */ /* 0x000fe20003f45270 */
[C---:B------:R-:W-:Y:S02]  /*17a0*/  IMAD R44, R49.reuse, 0x2, R43 ;  /* 0x00000002312c7824 */ /* 0x040fe400078e022b */
[----:B------:R-:W-:Y:S01]  /*17b0*/  @!P6 IMAD.MOV R3, RZ, RZ, -R3 ;  /* 0x000000ffff03e224 */ /* 0x000fe200078e0a03 */
[----:B------:R-:W-:Y:S01]  /*17c0*/  LOP3.LUT P6, RZ, R0, 0x7f, RZ, 0xc0, !PT ;  /* 0x0000007f00ff7812 */ /* 0x000fe200078cc0ff */
[C---:B------:R-:W-:Y:S01]  /*17d0*/  IMAD R48, R49.reuse, 0x2, R44 ;  /* 0x0000000231307824 */ /* 0x040fe200078e022c */
[----:B------:R-:W-:Y:S01]  /*17e0*/  @!P5 LOP3.LUT R3, RZ, R10, RZ, 0x33, !PT ;  /* 0x0000000aff03d212 */ /* 0x000fe200078e33ff */
[----:B------:R-:W-:Y:S01]  /*17f0*/  @!P1 IMAD.MOV R25, RZ, RZ, -R25 ;  /* 0x000000ffff199224 */ /* 0x000fe200078e0a19 */
[----:B------:R-:W-:Y:S01]  /*1800*/  P2R R2, PR, RZ, 0x40 ;  /* 0x00000040ff027803 */ /* 0x000fe20000000000 */
[----:B------:R-:W-:Y:S01]  /*1810*/  IMAD R45, R49, 0x4, R48 ;  /* 0x00000004312d7824 */ /* 0x000fe200078e0230 */
[C---:B------:R-:W-:Y:S01]  /*1820*/  SEL R70, R68.reuse, R9, !P2 ;  /* 0x0000000944467207 */ /* 0x040fe20005000000 */
[----:B------:R-:W-:Y:S01]  /*1830*/  IMAD R3, R3, UR9, RZ ;  /* 0x0000000903037c24 */ /* 0x000fe2000f8e02ff */
[C---:B------:R-:W-:Y:S01]  /*1840*/  SEL R69, R68.reuse, R7, !P2 ;  /* 0x0000000744457207 */ /* 0x040fe20005000000 */
[----:B------:R-:W-:Y:S01]  /*1850*/  @!P0 IMAD.MOV R29, RZ, RZ, -R29 ;  /* 0x000000ffff1d8224 */ /* 0x000fe200078e0a1d */
[C---:B------:R-:W-:Y:S01]  /*1860*/  SEL R71, R68.reuse, R13, !P2 ;  /* 0x0000000d44477207 */ /* 0x040fe20005000000 */
[----:B------:R-:W-:Y:S01]  /*1870*/  @!P4 IMAD.MOV R35, RZ, RZ, -R35 ;  /* 0x000000ffff23c224 */ /* 0x000fe200078e0a23 */
[C---:B------:R-:W-:Y:S01]  /*1880*/  SEL R72, R68.reuse, R15, !P2 ;  /* 0x0000000f44487207 */ /* 0x040fe20005000000 */
[----:B------:R-:W-:Y:S01]  /*1890*/  IMAD.SHL.U32 R2, R3, 0x2, RZ ;  /* 0x0000000203027824 */ /* 0x000fe200078e00ff */
[C---:B------:R-:W-:Y:S01]  /*18a0*/  SEL R73, R68.reuse, R17, !P2 ;  /* 0x0000001144497207 */ /* 0x040fe20005000000 */
[C---:B------:R-:W-:Y:S01]  /*18b0*/  IMAD R9, R49.reuse, 0x2, R45 ;  /* 0x0000000231097824 */ /* 0x040fe200078e022d */
[----:B------:R-:W-:Y:S01]  /*18c0*/  SEL R74, R68, R19, !P2 ;  /* 0x00000013444a7207 */ /* 0x000fe20005000000 */
[----:B------:R-:W-:Y:S01]  /*18d0*/  IMAD R15, R4, UR11, RZ ;  /* 0x0000000b040f7c24 */ /* 0x000fe2000f8e02ff */
[C---:B------:R-:W-:Y:S01]  /*18e0*/  SEL R75, R68.reuse, R21, !P2 ;  /* 0x00000015444b7207 */ /* 0x040fe20005000000 */
[----:B------:R-:W-:Y:S01]  /*18f0*/  IMAD R47, R49, 0x2, R9 ;  /* 0x00000002312f7824 */ /* 0x000fe200078e0209 */
[----:B------:R-:W-:-:S02]  /*1900*/  SEL R77, R68, R23, !P2 ;  /* 0x00000017444d7207 */ /* 0x000fc40005000000 */
[C---:B------:R-:W-:Y:S01]  /*1910*/  SEL R88, R68.reuse, R25, !P2 ;  /* 0x0000001944587207 */ /* 0x040fe20005000000 */
[C---:B------:R-:W-:Y:S01]  /*1920*/  IMAD R10, R49.reuse, 0x2, R47 ;  /* 0x00000002310a7824 */ /* 0x040fe200078e022f */
[C---:B------:R-:W-:Y:S02]  /*1930*/  SEL R90, R68.reuse, R27, !P2 ;  /* 0x0000001b445a7207 */ /* 0x040fe40005000000 */
[C---:B------:R-:W-:Y:S01]  /*1940*/  SEL R92, R68.reuse, R29, !P2 ;  /* 0x0000001d445c7207 */ /* 0x040fe20005000000 */
[C---:B------:R-:W-:Y:S01]  /*1950*/  IMAD R50, R49.reuse, 0x2, R10 ;  /* 0x0000000231327824 */ /* 0x040fe200078e020a */
[C---:B------:R-:W-:Y:S02]  /*1960*/  SEL R94, R68.reuse, R31, !P2 ;  /* 0x0000001f445e7207 */ /* 0x040fe40005000000 */
[C---:B------:R-:W-:Y:S01]  /*1970*/  SEL R98, R68.reuse, R5, !P2 ;  /* 0x0000000544627207 */ /* 0x040fe20005000000 */
[----:B------:R-:W-:Y:S01]  /*1980*/  IMAD R4, R49, 0x2, R50 ;  /* 0x0000000231047824 */ /* 0x000fe200078e0232 */
[----:B------:R-:W-:-:S02]  /*1990*/  SEL R34, R68, R33, !P2 ;  /* 0x0000002144227207 */ /* 0x000fc40005000000 */
[C---:B------:R-:W-:Y:S01]  /*19a0*/  SEL R66, R68.reuse, R35, !P2 ;  /* 0x0000002344427207 */ /* 0x040fe20005000000 */
[----:B------:R-:W-:Y:S01]  /*19b0*/  IMAD R13, R49, 0x2, R4 ;  /* 0x00000002310d7824 */ /* 0x000fe200078e0204 */
[----:B------:R-:W-:Y:S02]  /*19c0*/  SEL R68, R68, R37, !P2 ;  /* 0x0000002544447207 */ /* 0x000fe40005000000 */
[----:B-----5:R-:W-:Y:S02]  /*19d0*/  IADD3 R31, P2, PT, R2, UR16, RZ ;  /* 0x00000010021f7c10 */ /* 0x020fe4000ff5e0ff */
[----:B------:R-:W-:Y:S02]  /*19e0*/  PLOP3.LUT P1, PT, PT, PT, UP1, 0x80, 0x8 ;  /* 0x000000000008781c */ /* 0x000fe40003f2f018 */
[----:B------:R-:W-:Y:S02]  /*19f0*/  LEA.HI.X.SX32 R33, R3, UR17, 0x1, P2 ;  /* 0x0000001103217c11 */ /* 0x000fe400090f0eff */
[----:B------:R-:W-:-:S02]  /*1a00*/  LEA R18, P4, R12, R31, 0x1 ;  /* 0x0000001f0c127211 */ /* 0x000fc400078808ff */
[----:B------:R-:W-:Y:S02]  /*1a10*/  LEA R16, P2, R20, R31, 0x1 ;  /* 0x0000001f14107211 */ /* 0x000fe400078408ff */
[----:B------:R-:W-:Y:S02]  /*1a20*/  LEA.HI.X.SX32 R19, R12, R33, 0x1, P4 ;  /* 0x000000210c137211 */ /* 0x000fe400020f0eff */
[-C--:B------:R-:W-:Y:S02]  /*1a30*/  LEA R10, P5, R14, R31.reuse, 0x1 ;  /* 0x0000001f0e0a7211 */ /* 0x080fe400078a08ff */
[----:B------:R-:W-:Y:S02]  /*1a40*/  LEA R36, P4, R24, R31, 0x1 ;  /* 0x0000001f18247211 */ /* 0x000fe400078808ff */
[-C--:B------:R-:W-:Y:S02]  /*1a50*/  LEA.HI.X.SX32 R17, R20, R33.reuse, 0x1, P2 ;  /* 0x0000002114117211 */ /* 0x080fe400010f0eff */
[----:B------:R-:W-:-:S02]  /*1a60*/  LEA.HI.X.SX32 R11, R14, R33, 0x1, P5 ;  /* 0x000000210e0b7211 */ /* 0x000fc400028f0eff */
[----:B------:R-:W-:Y:S02]  /*1a70*/  LEA.HI.X.SX32 R37, R24, R33, 0x1, P4 ;  /* 0x0000002118257211 */ /* 0x000fe400020f0eff */
[-C--:B------:R-:W-:Y:S02]  /*1a80*/  LEA R64, P2, R32, R31.reuse, 0x1 ;  /* 0x0000001f20407211 */ /* 0x080fe400078408ff */
[-C--:B------:R-:W-:Y:S02]  /*1a90*/  LEA R22, P5, R39, R31.reuse, 0x1 ;  /* 0x0000001f27167211 */ /* 0x080fe400078a08ff */
[----:B------:R-:W-:Y:S02]  /*1aa0*/  LEA R62, P4, R38, R31, 0x1 ;  /* 0x0000001f263e7211 */ /* 0x000fe400078808ff */
[----:B------:R-:W-:Y:S02]  /*1ab0*/  ISETP.LT.AND P1, PT, R8, UR8, P1 ;  /* 0x0000000808007c0c */ /* 0x000fe40008f21270 */
[----:B------:R-:W-:-:S02]  /*1ac0*/  LEA.HI R8, R0, 0x3e, RZ, 0x1a ;  /* 0x0000003e00087811 */ /* 0x000fc400078fd0ff */
[-C--:B------:R-:W-:Y:S02]  /*1ad0*/  LEA.HI.X.SX32 R65, R32, R33.reuse, 0x1, P2 ;  /* 0x0000002120417211 */ /* 0x080fe400010f0eff */
[-C--:B------:R-:W-:Y:S01]  /*1ae0*/  LEA.HI.X.SX32 R23, R39, R33.reuse, 0x1, P5 ;  /* 0x0000002127177211 */ /* 0x080fe200028f0eff */
[----:B------:R-:W-:Y:S01]  /*1af0*/  IMAD R85, R8, UR10, RZ ;  /* 0x0000000a08557c24 */ /* 0x000fe2000f8e02ff */
[----:B------:R-:W-:Y:S02]  /*1b00*/  LEA.HI.X.SX32 R63, R38, R33, 0x1, P4 ;  /* 0x00000021263f7211 */ /* 0x000fe400020f0eff */
[-C--:B------:R-:W-:Y:S02]  /*1b10*/  LEA R20, P2, R41, R31.reuse, 0x1 ;  /* 0x0000001f29147211 */ /* 0x080fe400078408ff */
[-C--:B------:R-:W-:Y:S02]  /*1b20*/  LEA R60, P5, R43, R31.reuse, 0x1 ;  /* 0x0000001f2b3c7211 */ /* 0x080fe400078a08ff */
[----:B------:R-:W-:-:S02]  /*1b30*/  LEA R56, P4, R45, R31, 0x1 ;  /* 0x0000001f2d387211 */ /* 0x000fc400078808ff */
[-C--:B------:R-:W-:Y:S02]  /*1b40*/  LEA.HI.X.SX32 R21, R41, R33.reuse, 0x1, P2 ;  /* 0x0000002129157211 */ /* 0x080fe400010f0eff */
[-C--:B------:R-:W-:Y:S02]  /*1b50*/  LEA.HI.X.SX32 R61, R43, R33.reuse, 0x1, P5 ;  /* 0x000000212b3d7211 */ /* 0x080fe400028f0eff */
[----:B------:R-:W-:Y:S02]  /*1b60*/  LEA.HI.X.SX32 R57, R45, R33, 0x1, P4 ;  /* 0x000000212d397211 */ /* 0x000fe400020f0eff */
[-C--:B------:R-:W-:Y:S02]  /*1b70*/  LEA R58, P2, R44, R31.reuse, 0x1 ;  /* 0x0000001f2c3a7211 */ /* 0x080fe400078408ff */
[-C--:B------:R-:W-:Y:S02]  /*1b80*/  LEA R8, P5, R103, R31.reuse, 0x1 ;  /* 0x0000001f67087211 */ /* 0x080fe400078a08ff */
[----:B------:R-:W-:-:S02]  /*1b90*/  LEA RZ, P4, R47, R31, 0x1 ;  /* 0x0000001f2fff7211 */ /* 0x000fc400078808ff */
[-C--:B------:R-:W-:Y:S02]  /*1ba0*/  LEA.HI.X.SX32 R59, R44, R33.reuse, 0x1, P2 ;  /* 0x000000212c3b7211 */ /* 0x080fe400010f0eff */
[-C--:B------:R-:W-:Y:S02]  /*1bb0*/  LEA.HI.X.SX32 R103, R103, R33.reuse, 0x1, P5 ;  /* 0x0000002167677211 */ /* 0x080fe400028f0eff */
[----:B------:R-:W-:Y:S02]  /*1bc0*/  LEA.HI.X.SX32 R47, R47, R33, 0x1, P4 ;  /* 0x000000212f2f7211 */ /* 0x000fe400020f0eff */
[-C--:B------:R-:W-:Y:S02]  /*1bd0*/  LEA RZ, P2, R50, R31.reuse, 0x1 ;  /* 0x0000001f32ff7211 */ /* 0x080fe400078408ff */
[-C--:B------:R-:W-:Y:S02]  /*1be0*/  LEA R44, P5, R9, R31.reuse, 0x1 ;  /* 0x0000001f092c7211 */ /* 0x080fe400078a08ff */
[----:B------:R-:W-:-:S02]  /*1bf0*/  LEA RZ, P4, R4, R31, 0x1 ;  /* 0x0000001f04ff7211 */ /* 0x000fc400078808ff */
[-C--:B------:R-:W-:Y:S02]  /*1c00*/  LEA.HI.X.SX32 R51, R50, R33.reuse, 0x1, P2 ;  /* 0x0000002132337211 */ /* 0x080fe400010f0eff */
[-C--:B------:R-:W-:Y:S02]  /*1c10*/  LEA.HI.X.SX32 R45, R9, R33.reuse, 0x1, P5 ;  /* 0x00000021092d7211 */ /* 0x080fe400028f0eff */
[----:B------:R-:W-:Y:S02]  /*1c20*/  LEA.HI.X.SX32 R43, R4, R33, 0x1, P4 ;  /* 0x00000021042b7211 */ /* 0x000fe400020f0eff */
[-C--:B------:R-:W-:Y:S02]  /*1c30*/  LEA R100, P2, R123, R31.reuse, 0x1 ;  /* 0x0000001f7b647211 */ /* 0x080fe400078408ff */
[-C--:B------:R-:W-:Y:S02]  /*1c40*/  LEA R54, P5, R26, R31.reuse, 0x1 ;  /* 0x0000001f1a367211 */ /* 0x080fe400078a08ff */
[----:B------:R-:W-:-:S02]  /*1c50*/  LEA R24, P4, R28, R31, 0x1 ;  /* 0x0000001f1c187211 */ /* 0x000fc400078808ff */
[-C--:B------:R-:W-:Y:S02]  /*1c60*/  LEA.HI.X.SX32 R123, R123, R33.reuse, 0x1, P2 ;  /* 0x000000217b7b7211 */ /* 0x080fe400010f0eff */
[-C--:B------:R-:W-:Y:S02]  /*1c70*/  LEA.HI.X.SX32 R55, R26, R33.reuse, 0x1, P5 ;  /* 0x000000211a377211 */ /* 0x080fe400028f0eff */
[----:B------:R-:W-:Y:S02]  /*1c80*/  LEA.HI.X.SX32 R25, R28, R33, 0x1, P4 ;  /* 0x000000211c197211 */ /* 0x000fe400020f0eff */
[----:B------:R-:W-:Y:S02]  /*1c90*/  PLOP3.LUT P0, PT, PT, PT, UP1, 0x80, 0x8 ;  /* 0x000000000008781c */ /* 0x000fe40003f0f018 */
[-C--:B------:R-:W-:Y:S02]  /*1ca0*/  LEA R38, P2, R30, R31.reuse, 0x1 ;  /* 0x0000001f1e267211 */ /* 0x080fe400078408ff */
[----:B------:R-:W-:-:S02]  /*1cb0*/  LEA R26, P5, R40, R31, 0x1 ;  /* 0x0000001f281a7211 */ /* 0x000fc400078a08ff */
[----:B------:R-:W-:Y:S02]  /*1cc0*/  LEA R28, P4, R42, R31, 0x1 ;  /* 0x0000001f2a1c7211 */ /* 0x000fe400078808ff */
[----:B------:R-:W-:Y:S02]  /*1cd0*/  ISETP.LT.AND P0, PT, R6, UR8, P0 ;  /* 0x0000000806007c0c */ /* 0x000fe40008701270 */
[-C--:B------:R-:W-:Y:S02]  /*1ce0*/  LEA.HI.X.SX32 R39, R30, R33.reuse, 0x1, P2 ;  /* 0x000000211e277211 */ /* 0x080fe400010f0eff */
[-C--:B------:R-:W-:Y:S02]  /*1cf0*/  LEA.HI.X.SX32 R27, R40, R33.reuse, 0x1, P5 ;  /* 0x00000021281b7211 */ /* 0x080fe400028f0eff */
[----:B------:R-:W-:Y:S02]  /*1d00*/  LEA.HI.X.SX32 R29, R42, R33, 0x1, P4 ;  /* 0x000000212a1d7211 */ /* 0x000fe400020f0eff */
[----:B------:R-:W-:-:S02]  /*1d10*/  LEA.HI R5, R0, 0xe, RZ, 0x1a ;  /* 0x0000000e00057811 */ /* 0x000fc400078fd0ff */
[----:B------:R-:W-:Y:S02]  /*1d20*/  LEA.HI R6, R0, 0x1e, RZ, 0x1a ;  /* 0x0000001e00067811 */ /* 0x000fe400078fd0ff */
[-C--:B------:R-:W-:Y:S01]  /*1d30*/  LEA R52, P2, R48, R31.reuse, 0x1 ;  /* 0x0000001f30347211 */ /* 0x080fe200078408ff */
[----:B------:R-:W-:Y:S01]  /*1d40*/  IMAD R5, R5, UR10, RZ ;  /* 0x0000000a05057c24 */ /* 0x000fe2000f8e02ff */
[CC--:B------:R-:W-:Y:S01]  /*1d50*/  LEA RZ, P5, R13.reuse, R31.reuse, 0x1 ;  /* 0x0000001f0dff7211 */ /* 0x0c0fe200078a08ff */
[----:B------:R-:W-:Y:S01]  /*1d60*/  IMAD R6, R6, UR10, RZ ;  /* 0x0000000a06067c24 */ /* 0x000fe2000f8e02ff */
[----:B------:R-:W-:Y:S02]  /*1d70*/  LEA R101, P4, R102, R31, 0x1 ;  /* 0x0000001f66657211 */ /* 0x000fe400078808ff */
[-C--:B------:R-:W-:Y:S02]  /*1d80*/  LEA.HI.X.SX32 R53, R48, R33.reuse, 0x1, P2 ;  /* 0x0000002130357211 */ /* 0x080fe400010f0eff */
[----:B------:R-:W-:-:S02]  /*1d90*/  LEA.HI.X.SX32 R41, R13, R33, 0x1, P5 ;  /* 0x000000210d297211 */ /* 0x000fc400028f0eff */
[----:B------:R-:W-:Y:S02]  /*1da0*/  LEA.HI.X.SX32 R102, R102, R33, 0x1, P4 ;  /* 0x0000002166667211 */ /* 0x000fe400020f0eff */
[----:B------:R-:W-:Y:S02]  /*1db0*/  LEA.HI R7, R0, 0x2e, RZ, 0x1a ;  /* 0x0000002e00077811 */ /* 0x000fe400078fd0ff */
[CC--:B------:R-:W-:Y:S02]  /*1dc0*/  LEA R48, P5, R46.reuse, R31.reuse, 0x1 ;  /* 0x0000001f2e307211 */ /* 0x0c0fe400078a08ff */
[----:B------:R-:W-:Y:S01]  /*1dd0*/  LEA R32, P4, R67, R31, 0x1 ;  /* 0x0000001f43207211 */ /* 0x000fe200078808ff */
[----:B------:R-:W-:Y:S01]  /*1de0*/  IMAD R7, R7, UR10, RZ ;  /* 0x0000000a07077c24 */ /* 0x000fe2000f8e02ff */
[-C--:B------:R-:W-:Y:S01]  /*1df0*/  LEA.HI.X.SX32 R49, R46, R33.reuse, 0x1, P5 ;  /* 0x000000212e317211 */ /* 0x080fe200028f0eff */
[----:B------:R-:W-:Y:S01]  /*1e00*/  UIADD3 UR10, UPT, UPT, UR13, 0x6000, URZ ;  /* 0x000060000d0a7890 */ /* 0x000fe2000fffe0ff */
[----:B------:R-:W-:-:S02]  /*1e10*/  LEA.HI.X.SX32 R67, R67, R33, 0x1, P4 ;  /* 0x0000002143437211 */ /* 0x000fc400020f0eff */
[CC--:B------:R-:W-:Y:S02]  /*1e20*/  LEA R78, P5, R5.reuse, R31.reuse, 0x1 ;  /* 0x0000001f054e7211 */ /* 0x0c0fe400078a08ff */
[C---:B------:R-:W-:Y:S02]  /*1e30*/  LEA R80, P4, R6.reuse, R31, 0x1 ;  /* 0x0000001f06507211 */ /* 0x040fe400078808ff */
[-C--:B------:R-:W-:Y:S02]  /*1e40*/  LEA.HI.X.SX32 R79, R5, R33.reuse, 0x1, P5 ;  /* 0x00000021054f7211 */ /* 0x080fe400028f0eff */
[----:B------:R-:W-:Y:S02]  /*1e50*/  LEA.HI.X.SX32 R81, R6, R33, 0x1, P4 ;  /* 0x0000002106517211 */ /* 0x000fe400020f0eff */
[----:B------:R-:W-:Y:S02]  /*1e60*/  LEA R76, P2, R15, UR18, 0x1 ;  /* 0x000000120f4c7c11 */ /* 0x000fe4000f8408ff */
[----:B------:R-:W-:-:S02]  /*1e70*/  LEA R82, P5, R7, R31, 0x1 ;  /* 0x0000001f07527211 */ /* 0x000fc400078a08ff */
[----:B------:R-:W-:Y:S02]  /*1e80*/  LEA R84, P4, R85, R31, 0x1 ;  /* 0x0000001f55547211 */ /* 0x000fe400078808ff */
[----:B------:R-:W-:Y:S02]  /*1e90*/  LEA.HI.X.SX32 R30, R15, UR19, 0x1, P2 ;  /* 0x000000130f1e7c11 */ /* 0x000fe400090f0eff */
[-C--:B------:R-:W-:Y:S02]  /*1ea0*/  LEA.HI.X.SX32 R83, R7, R33.reuse, 0x1, P5 ;  /* 0x0000002107537211 */ /* 0x080fe400028f0eff */
[----:B------:R-:W-:Y:S02]  /*1eb0*/  LEA.HI.X.SX32 R85, R85, R33, 0x1, P4 ;  /* 0x0000002155557211 */ /* 0x000fe400020f0eff */
[----:B------:R-:W-:Y:S01]  /*1ec0*/  LOP3.LUT R5, R111, 0x12, RZ, 0xfc, !PT ;  /* 0x000000126f057812 */ /* 0x000fe200078efcff */
[----:B------:R-:W-:Y:S06]  /*1ed0*/  BRA.U UP0, `(.L_x_5) ;  /* 0x0000000100187547 */ /* 0x000fec000b800000 */
[----:B------:R-:W-:Y:S01]  /*1ee0*/  ELECT P2, URZ, PT ;  /* 0x0000000000ff782f */ /* 0x000fe20003840000 */
[----:B------:R-:W-:Y:S01]  /*1ef0*/  IMAD.MOV.U32 R4, RZ, RZ, 0x1 ;  /* 0x00000001ff047424 */ /* 0x000fe200078e00ff */
[----:B------:R-:W-:Y:S01]  /*1f00*/  UMOV UR6, 0x40 ;  /* 0x0000004000067882 */ /* 0x000fe20000000000 */
[----:B------:R-:W-:Y:S01]  /*1f10*/  UVIRTCOUNT.DEALLOC.SMPOOL 0x80 ;  /* 0x000000800000784c */ /* 0x000fe20000000000 */
[----:B------:R-:W-:-:S09]  /*1f20*/  ULEA UR6, UR5, UR6, 0x18 ;  /* 0x0000000605067291 */ /* 0x000fd2000f8ec0ff */
[----:B------:R0:W-:Y:S03]  /*1f30*/  @P2 STS.U8 [UR6], R4 ;  /* 0x00000004ff002988 */ /* 0x0001e60008000006 */
.L_x_5:
[----:B------:R-:W-:Y:S01]  /*1f40*/  UIADD3 UR9, UPT, UPT, UR12, UR4, URZ ;  /* 0x000000040c097290 */ /* 0x000fe2000fffe0ff */
[----:B------:R-:W1:Y:S01]  /*1f50*/  LDC.64 R86, c[0x0][0x3a8] ;  /* 0x0000ea00ff567b82 */ /* 0x000e620000000a00 */
[----:B------:R-:W-:Y:S01]  /*1f60*/  VOTEU.ALL UP2, P6 ;  /* 0x0000000000ff7886 */ /* 0x000fe20003040000 */
[----:B------:R-:W-:Y:S01]  /*1f70*/  VOTEU.ALL UP3, P6 ;  /* 0x0000000000ff7886 */ /* 0x000fe20003060000 */
[----:B------:R-:W-:Y:S01]  /*1f80*/  PLOP3.LUT P4, PT, PT, PT, UP1, 0x80, 0x8 ;  /* 0x000000000008781c */ /* 0x000fe20003f8f018 */
[----:B------:R-:W2:Y:S01]  /*1f90*/  LDCU.64 UR18, c[0x0][0x380] ;  /* 0x00007000ff1277ac */ /* 0x000ea20008000a00 */
[----:B------:R-:W-:Y:S01]  /*1fa0*/  PRMT R14, RZ, 0x7610, R14 ;  /* 0x00007610ff0e7816 */ /* 0x000fe2000000000e */
[----:B------:R-:W-:-:S04]  /*1fb0*/  @!UP2 UIADD3 UR4, UPT, UPT, -UR7, 0x100000, URZ ;  /* 0x001000000704a890 */ /* 0x000fc8000fffe1ff */
[----:B------:R-:W-:Y:S02]  /*1fc0*/  @!UP2 USHF.L.U32 UR5, UR4, 0xb, URZ ;  /* 0x0000000b0405a899 */ /* 0x000fe400080006ff */
[----:B------:R-:W-:Y:S01]  /*1fd0*/  @!UP2 USHF.L.U32 UR4, UR4, 0x1, URZ ;  /* 0x000000010404a899 */ /* 0x000fe200080006ff */
[----:B------:R-:W-:Y:S01]  /*1fe0*/  STTM.16dp32bit_t0_t15.x16 tmem[UR9], RZ ;  /* 0x000000ff000079ed */ /* 0x000fe20008a00009 */
[----:B------:R-:W-:Y:S01]  /*1ff0*/  STTM.16dp32bit_t16_t31.x16 tmem[UR9+0x10], RZ ;  /* 0x000010ff000079ed */ /* 0x000fe20008a20009 */
[----:B------:R-:W3:Y:S02]  /*2000*/  FENCE.VIEW.ASYNC.T ;  /* 0x00000000000073c6 */ /* 0x000ee40000000200 */
[----:B---3--:R-:W-:Y:S01]  /*2010*/  BAR.SYNC.DEFER_BLOCKING 0x0 ;  /* 0x0000000000007b1d */ /* 0x008fe20000010000 */
[----:B------:R-:W-:Y:S02]  /*2020*/  ISETP.LT.AND P4, PT, R5, UR8, P4 ;  /* 0x0000000805007c0c */ /* 0x000fe4000a781270 */
[----:B------:R-:W-:-:S02]  /*2030*/  PRMT R31, RZ, 0x7610, R31 ;  /* 0x00007610ff1f7816 */ /* 0x000fc4000000001f */
[----:B------:R-:W-:Y:S02]  /*2040*/  PRMT R12, RZ, 0x7610, R12 ;  /* 0x00007610ff0c7816 */ /* 0x000fe4000000000c */
[C---:B0-----:R-:W-:Y:S02]  /*2050*/  LOP3.LUT R4, R111.reuse, 0x2, RZ, 0xfc, !PT ;  /* 0x000000026f047812 */ /* 0x041fe400078efcff */
[----:B------:R-:W-:Y:S01]  /*2060*/  PLOP3.LUT P2, PT, PT, PT, UP1, 0x80, 0x8 ;  /* 0x000000000008781c */ /* 0x000fe20003f4f018 */
[----:B------:R-:W0:Y:S02]  /*2070*/  FENCE.VIEW.ASYNC.S ;  /* 0x00000000000073c6 */ /* 0x000e240000000000 */
[----:B0-----:R0:W3:Y:S02]  /*2080*/  @!UP3 SYNCS.EXCH.64 URZ, [UR10], UR4 ;  /* 0x000000040affb5b2 */ /* 0x0010e40008000100 */
[----:B---3--:R-:W-:Y:S01]  /*2090*/  BAR.SYNC.DEFER_BLOCKING 0x0 ;  /* 0x0000000000007b1d */ /* 0x008fe20000010000 */
[----:B-1----:R-:W-:Y:S01]  /*20a0*/  IMAD R13, R111, R86, RZ ;  /* 0x000000566f0d7224 */ /* 0x002fe200078e02ff */
[----:B------:R-:W-:-:S02]  /*20b0*/  PRMT R33, RZ, 0x7610, R33 ;  /* 0x00007610ff217816 */ /* 0x000fc40000000021 */
[C---:B------:R-:W-:Y:S01]  /*20c0*/  LOP3.LUT R9, R111.reuse, 0x1a, RZ, 0xfc, !PT ;  /* 0x0000001a6f097812 */ /* 0x040fe200078efcff */
[C---:B------:R-:W-:Y:S01]  /*20d0*/  IMAD R13, R86.reuse, 0x2, R13 ;  /* 0x00000002560d7824 */ /* 0x040fe200078e020d */
[C---:B------:R-:W-:Y:S02]  /*20e0*/  LOP3.LUT R5, R111.reuse, 0x18, RZ, 0xfc, !PT ;  /* 0x000000186f057812 */ /* 0x040fe400078efcff */
[----:B------:R-:W-:Y:S01]  /*20f0*/  LOP3.LUT R7, R111, 0x20, RZ, 0xfc, !PT ;  /* 0x000000206f077812 */ /* 0x000fe200078efcff */
[----:B------:R-:W-:Y:S01]  /*2100*/  IMAD R15, R86, 0x2, R13 ;  /* 0x00000002560f7824 */ /* 0x000fe200078e020d */
[----:B------:R-:W-:Y:S01]  /*2110*/  PRMT R35, RZ, 0x7610, R35 ;  /* 0x00007610ff237816 */ /* 0x000fe20000000023 */
[----:B0-----:R-:W0:Y:S01]  /*2120*/  LDCU UR4, c[0x0][0x3b0] ;  /* 0x00007600ff0477ac */ /* 0x001e220008000800 */
[----:B------:R-:W-:Y:S01]  /*2130*/  ISETP.LT.AND P2, PT, R4, UR8, P2 ;  /* 0x0000000804007c0c */ /* 0x000fe20009741270 */
[----:B------:R1:W3:Y:S04]  /*2140*/  @P1 LDG.E.U16 R14, desc[UR22][R16.64] ;  /* 0x00000016100e1981 */ /* 0x0002e8000c1e1500 */
[----:B------:R4:W5:Y:S04]  /*2150*/  @P0 LDG.E.U16 R31, desc[UR22][R10.64] ;  /* 0x000000160a1f0981 */ /* 0x000968000c1e1500 */
[----:B------:R0:W3:Y:S01]  /*2160*/  @P4 LDG.E.U16 R33, desc[UR22][R36.64] ;  /* 0x0000001624214981 */ /* 0x0000e2000c1e1500 */
[----:B-1----:R-:W-:-:S03]  /*2170*/  IMAD R17, R86, 0x2, R15 ;  /* 0x0000000256117824 */ /* 0x002fc600078e020f */
[----:B------:R-:W3:Y:S01]  /*2180*/  @P3 LDG.E.U16 R12, desc[UR22][R18.64] ;  /* 0x00000016120c3981 */ /* 0x000ee2000c1e1500 */
[----:B------:R-:W-:Y:S01]  /*2190*/  IMAD R104, R86, 0x2, R17 ;  /* 0x0000000256687824 */ /* 0x000fe200078e0211 */
[----:B----4-:R-:W-:-:S03]  /*21a0*/  LOP3.LUT R11, R111, 0x22, RZ, 0xfc, !PT ;  /* 0x000000226f0b7812 */ /* 0x010fc600078efcff */
[C---:B------:R-:W-:Y:S01]  /*21b0*/  IMAD R89, R86.reuse, 0x2, R104 ;  /* 0x0000000256597824 */ /* 0x040fe200078e0268 */
[----:B------:R-:W-:Y:S02]  /*21c0*/  PLOP3.LUT P4, PT, PT, PT, UP1, 0x80, 0x8 ;  /* 0x000000000008781c */ /* 0x000fe40003f8f018 */
[----:B------:R-:W-:Y:S01]  /*21d0*/  PLOP3.LUT P3, PT, PT, PT, UP1, 0x80, 0x8 ;  /* 0x000000000008781c */ /* 0x000fe20003f6f018 */
[C---:B------:R-:W-:Y:S01]  /*21e0*/  IMAD R91, R86.reuse, 0x2, R89 ;  /* 0x00000002565b7824 */ /* 0x040fe200078e0259 */
[----:B------:R-:W-:Y:S02]  /*21f0*/  ISETP.LT.AND P4, PT, R11, UR8, P4 ;  /* 0x000000080b007c0c */ /* 0x000fe4000a781270 */
[----:B------:R-:W-:Y:S01]  /*2200*/  PLOP3.LUT P0, PT, PT, PT, UP1, 0x80, 0x8 ;  /* 0x000000000008781c */ /* 0x000fe20003f0f018 */
[C---:B------:R-:W-:Y:S01]  /*2210*/  IMAD R93, R86.reuse, 0x4, R91 ;  /* 0x00000004565d7824 */ /* 0x040fe200078e025b */
[----:B------:R-:W-:Y:S02]  /*2220*/  ISETP.LT.AND P3, PT, R9, UR8, P3 ;  /* 0x0000000809007c0c */ /* 0x000fe40009f61270 */
[----:B------:R-:W-:Y:S01]  /*2230*/  ISETP.LT.AND P0, PT, R5, UR8, P0 ;  /* 0x0000000805007c0c */ /* 0x000fe20008701270 */
[----:B------:R-:W-:Y:S01]  /*2240*/  IMAD R95, R86, 0x2, R93 ;  /* 0x00000002565f7824 */ /* 0x000fe200078e025d */
[----:B0-----:R-:W-:-:S02]  /*2250*/  PRMT R37, RZ, 0x7610, R37 ;  /* 0x00007610ff257816 */ /* 0x001fc40000000025 */
[----:B------:R-:W-:Y:S01]  /*2260*/  PLOP3.LUT P1, PT, PT, PT, UP1, 0x80, 0x8 ;  /* 0x000000000008781c */ /* 0x000fe20003f2f018 */
[----:B------:R-:W-:Y:S01]  /*2270*/  IMAD R99, R86, 0x2, R95 ;  /* 0x0000000256637824 */ /* 0x000fe200078e025f */
[----:B------:R-:W-:Y:S02]  /*2280*/  PRMT R16, RZ, 0x7610, R16 ;  /* 0x00007610ff107816 */ /* 0x000fe40000000010 */
[----:B------:R-:W-:Y:S01]  /*2290*/  ISETP.LT.AND P1, PT, R7, UR8, P1 ;  /* 0x0000000807007c0c */ /* 0x000fe20008f21270 */
[----:B------:R0:W4:Y:S01]  /*22a0*/  @P4 LDG.E.U16 R37, desc[UR22][R20.64] ;  /* 0x0000001614254981 */ /* 0x000122000c1e1500 */
[----:B------:R-:W-:-:S03]  /*22b0*/  LOP3.LUT R15, R111, 0x30, RZ, 0xfc, !PT ;  /* 0x000000306f0f7812 */ /* 0x000fc600078efcff */
[----:B------:R-:W3:Y:S01]  /*22c0*/  @P3 LDG.E.U16 R35, desc[UR22][R62.64] ;  /* 0x000000163e233981 */ /* 0x000ee2000c1e1500 */
[----:B------:R-:W-:Y:S02]  /*22d0*/  PLOP3.LUT P3, PT, PT, PT, UP1, 0x80, 0x8 ;  /* 0x000000000008781c */ /* 0x000fe40003f6f018 */
[----:B------:R-:W-:Y:S01]  /*22e0*/  LOP3.LUT R4, R111, 0xc, RZ, 0xfc, !PT ;  /* 0x0000000c6f047812 */ /* 0x000fe200078efcff */
[----:B------:R-:W3:Y:S01]  /*22f0*/  @P0 LDG.E.U16 R16, desc[UR22][R64.64] ;  /* 0x0000001640100981 */ /* 0x000ee2000c1e1500 */
[----:B0-----:R-:W-:Y:S01]  /*2300*/  IMAD R21, R86, 0x2, R99 ;  /* 0x0000000256157824 */ /* 0x001fe200078e0263 */
[----:B------:R-:W-:-:S03]  /*2310*/  PLOP3.LUT P0, PT, PT, PT, UP1, 0x80, 0x8 ;  /* 0x000000000008781c */ /* 0x000fc60003f0f018 */
[C---:B------:R-:W-:Y:S01]  /*2320*/  IMAD R21, R86.reuse, 0x2, R21 ;  /* 0x0000000256157824 */ /* 0x040fe200078e0215 */
[----:B------:R-:W-:Y:S02]  /*2330*/  PRMT R18, RZ, 0x7610, R18 ;  /* 0x00007610ff127816 */ /* 0x000fe40000000012 */
[----:B------:R-:W-:Y:S01]  /*2340*/  ISETP.LT.AND P3, PT, R15, UR8, P3 ;  /* 0x000000080f007c0c */ /* 0x000fe20009f61270 */
[----:B------:R-:W-:Y:S01]  /*2350*/  IMAD R21, R86, 0x2, R21 ;  /* 0x0000000256157824 */ /* 0x000fe200078e0215 */
[----:B------:R-:W-:Y:S02]  /*2360*/  ISETP.LT.AND P0, PT, R4, UR8, P0 ;  /* 0x0000000804007c0c */ /* 0x000fe40008701270 */
[C---:B------:R-:W-:Y:S01]  /*2370*/  LOP3.LUT R17, R111.reuse, 0x2a, RZ, 0xfc, !PT ;  /* 0x0000002a6f117812 */ /* 0x040fe200078efcff */
[----:B------:R0:W3:Y:S01]  /*2380*/  @P1 LDG.E.U16 R18, desc[UR22][R22.64] ;  /* 0x0000001616121981 */ /* 0x0000e2000c1e1500 */
[----:B------:R-:W-:Y:S01]  /*2390*/  PLOP3.LUT P4, PT, PT, PT, UP1, 0x80, 0x8 ;  /* 0x000000000008781c */ /* 0x000fe20003f8f018 */
[----:B------:R-:W-:Y:S01]  /*23a0*/  IMAD R21, R86, 0x2, R21 ;  /* 0x0000000256157824 */ /* 0x000fe200078e0215 */
[----:B------:R-:W-:-:S02]  /*23b0*/  LOP3.LUT R19, R111, 0x32, RZ, 0xfc, !PT ;  /* 0x000000326f137812 */ /* 0x000fc400078efcff */
[----:B------:R-:W-:Y:S02]  /*23c0*/  ISETP.LT.AND P5, PT, R17, UR8, P4 ;  /* 0x0000000811007c0c */ /* 0x000fe4000a7a1270 */
[----:B------:R-:W-:Y:S02]  /*23d0*/  PLOP3.LUT P4, PT, PT, PT, UP1, 0x80, 0x8 ;  /* 0x000000000008781c */ /* 0x000fe40003f8f018 */
[----:B0-----:R-:W-:Y:S01]  /*23e0*/  PRMT R22, RZ, 0x7610, R22 ;  /* 0x00007610ff167816 */ /* 0x001fe20000000016 */
[----:B------:R-:W-:Y:S01]  /*23f0*/  IMAD R23, R86, 0x4, R21 ;  /* 0x0000000456177824 */ /* 0x000fe200078e0215 */
[----:B------:R-:W-:Y:S02]  /*2400*/  PRMT R163, RZ, 0x7610, R163 ;  /* 0x00007610ffa37816 */ /* 0x000fe400000000a3 */
[----:B------:R-:W-:Y:S02]  /*2410*/  LOP3.LUT R13, R111, 0x28, RZ, 0xfc, !PT ;  /* 0x000000286f0d7812 */ /* 0x000fe400078efcff */
[----:B------:R-:W-:Y:S01]  /*2420*/  PLOP3.LUT P1, PT, PT, PT, UP1, 0x80, 0x8 ;  /* 0x000000000008781c */ /* 0x000fe20003f2f018 */
[----:B------:R0:W3:Y:S01]  /*2430*/  @P3 LDG.E.U16 R22, desc[UR22][R56.64] ;  /* 0x0000001638163981 */ /* 0x0000e2000c1e1500 */
[----:B------:R-:W-:-:S02]  /*2440*/  ISETP.LT.AND P4, PT, R19, UR8, P4 ;  /* 0x0000000813007c0c */ /* 0x000fc4000a781270 */
[----:B------:R-:W-:Y:S01]  /*2450*/  ISETP.LT.AND P1, PT, R13, UR8, P1 ;  /* 0x000000080d007c0c */ /* 0x000fe20008f21270 */
[----:B------:R-:W3:Y:S01]  /*2460*/  @P0 LDG.E.U16 R163, desc[UR22][R54.64] ;  /* 0x0000001636a30981 */ /* 0x000ee2000c1e1500 */
[C---:B------:R-:W-:Y:S02]  /*2470*/  LOP3.LUT R6, R111.reuse, 0x14, RZ, 0xfc, !PT ;  /* 0x000000146f067812 */ /* 0x040fe400078efcff */
[----:B------:R-:W-:Y:S01]  /*2480*/  PLOP3.LUT P3, PT, PT, PT, UP1, 0x80, 0x8 ;  /* 0x000000000008781c */ /* 0x000fe20003f6f018 */
[C---:B0-----:R-:W-:Y:S01]  /*2490*/  IMAD R57, R86.reuse, 0x2, R23 ;  /* 0x0000000256397824 */ /* 0x041fe200078e0217 */
[----:B------:R-:W-:Y:S02]  /*24a0*/  LOP3.LUT R21, R111, 0x1c, RZ, 0xfc, !PT ;  /* 0x0000001c6f157812 */ /* 0x000fe400078efcff */
[----:B------:R-:W-:Y:S01]  /*24b0*/  PLOP3.LUT P0, PT, PT, PT, UP1, 0x80, 0x8 ;  /* 0x000000000008781c */ /* 0x000fe20003f0f018 */
[----:B------:R-:W-:Y:S01]  /*24c0*/  IMAD R57, R86, 0x2, R57 ;  /* 0x0000000256397824 */ /* 0x000fe200078e0239 */
[----:B------:R-:W-:-:S02]  /*24d0*/  ISETP.LT.AND P3, PT, R6, UR8, P3 ;  /* 0x0000000806007c0c */ /* 0x000fc40009f61270 */
[----:B------:R-:W-:Y:S01]  /*24e0*/  PRMT R6, RZ, 0x7610, R6 ;  /* 0x00007610ff067816 */ /* 0x000fe20000000006 */
[C---:B------:R-:W-:Y:S01]  /*24f0*/  IMAD R57, R86.reuse, 0x2, R57 ;  /* 0x0000000256397824 */ /* 0x040fe200078e0239 */
[----:B------:R-:W-:Y:S02]  /*2500*/  ISETP.LT.AND P0, PT, R21, UR8, P0 ;  /* 0x0000000815007c0c */ /* 0x000fe40008701270 */
[----:B------:R-:W-:Y:S01]  /*2510*/  PRMT R20, RZ, 0x7610, R20 ;  /* 0x00007610ff147816 */ /* 0x000fe20000000014 */
[C---:B------:R-:W-:Y:S01]  /*2520*/  IMAD R57, R86.reuse, 0x2, R57 ;  /* 0x0000000256397824 */ /* 0x040fe200078e0239 */
[----:B------:R-:W3:Y:S01]  /*2530*/  @P4 LDG.E.U16 R6, desc[UR22][R44.64] ;  /* 0x000000162c064981 */ /* 0x000ee2000c1e1500 */
[C---:B------:R-:W-:Y:S02]  /*2540*/  LOP3.LUT R23, R111.reuse, 0x24, RZ, 0xfc, !PT ;  /* 0x000000246f177812 */ /* 0x040fe400078efcff */
[----:B------:R-:W-:Y:S01]  /*2550*/  PLOP3.LUT P4, PT, PT, PT, UP1, 0x80, 0x8 ;  /* 0x000000000008781c */ /* 0x000fe20003f8f018 */
[----:B------:R-:W3:Y:S01]  /*2560*/  @P1 LDG.E.U16 R20, desc[UR22][R60.64] ;  /* 0x000000163c141981 */ /* 0x000ee2000c1e1500 */
[----:B------:R-:W-:Y:S01]  /*2570*/  PRMT R142, RZ, 0x7610, R142 ;  /* 0x00007610ff8e7816 */ /* 0x000fe2000000008e */
[----:B------:R-:W-:Y:S01]  /*2580*/  IMAD R57, R86, 0x2, R57 ;  /* 0x0000000256397824 */ /* 0x000fe200078e0239 */
[----:B------:R-:W-:-:S02]  /*2590*/  LOP3.LUT R10, R111, 0x16, RZ, 0xfc, !PT ;  /* 0x000000166f0a7812 */ /* 0x000fc400078efcff */
[----:B------:R-:W-:Y:S02]  /*25a0*/  PLOP3.LUT P1, PT, PT, PT, UP1, 0x80, 0x8 ;  /* 0x000000000008781c */ /* 0x000fe40003f2f018 */
[----:B------:R-:W-:Y:S01]  /*25b0*/  ISETP.LT.AND P4, PT, R23, UR8, P4 ;  /* 0x0000000817007c0c */ /* 0x000fe2000a781270 */
[----:B------:R0:W3:Y:S01]  /*25c0*/  @P0 LDG.E.U16 R142, desc[UR22][R26.64] ;  /* 0x000000161a8e0981 */ /* 0x0000e2000c1e1500 */
[----:B------:R-:W-:Y:S01]  /*25d0*/  ISETP.LT.AND P1, PT, R10, UR8, P1 ;  /* 0x000000080a007c0c */ /* 0x000fe20008f21270 */
[C---:B------:R-:W-:Y:S01]  /*25e0*/  IMAD R57, R86.reuse, 0x2, R57 ;  /* 0x0000000256397824 */ /* 0x040fe200078e0239 */
[----:B------:R-:W-:Y:S02]  /*25f0*/  PLOP3.LUT P0, PT, PT, PT, UP1, 0x80, 0x8 ;  /* 0x000000000008781c */ /* 0x000fe40003f0f018 */
[----:B------:R-:W-:Y:S01]  /*2600*/  PRMT R144, RZ, 0x7610, R144 ;  /* 0x00007610ff907816 */ /* 0x000fe20000000090 */
[----:B------:R-:W-:Y:S01]  /*2610*/  IMAD R57, R86, 0x4, R57 ;  /* 0x0000000456397824 */ /* 0x000fe200078e0239 */
[----:B------:R-:W-:-:S02]  /*2620*/  ISETP.LT.AND P0, PT, R111, UR8, P0 ;  /* 0x000000086f007c0c */ /* 0x000fc40008701270 */
[----:B------:R-:W-:Y:S01]  /*2630*/  PRMT R113, RZ, 0x7610, R113 ;  /* 0x00007610ff717816 */ /* 0x000fe20000000071 */
[C---:B------:R-:W-:Y:S01]  /*2640*/  IMAD R57, R86.reuse, 0x2, R57 ;  /* 0x0000000256397824 */ /* 0x040fe200078e0239 */
[----:B------:R-:W-:Y:S01]  /*2650*/  PRMT R165, RZ, 0x7610, R165 ;  /* 0x00007610ffa57816 */ /* 0x000fe200000000a5 */
[----:B------:R1:W3:Y:S01]  /*2660*/  @P4 LDG.E.U16 R144, desc[UR22][R28.64] ;  /* 0x000000161c904981 */ /* 0x0002e2000c1e1500 */
[----:B------:R-:W-:Y:S01]  /*2670*/  PRMT R10, RZ, 0x7610, R10 ;  /* 0x00007610ff0a7816 */ /* 0x000fe2000000000a */
[C---:B------:R-:W-:Y:S01]  /*2680*/  IMAD R57, R86.reuse, 0x2, R57 ;  /* 0x0000000256397824 */ /* 0x040fe200078e0239 */
[C---:B------:R-:W-:Y:S01]  /*2690*/  LOP3.LUT R109, R111.reuse, 0x38, RZ, 0xfc, !PT ;  /* 0x000000386f6d7812 */ /* 0x040fe200078efcff */
[----:B------:R2:W3:Y:S01]  /*26a0*/  @P1 LDG.E.U16 R113, desc[UR22][R38.64] ;  /* 0x0000001626711981 */ /* 0x0004e2000c1e1500 */
[----:B------:R-:W-:Y:S02]  /*26b0*/  PLOP3.LUT P4, PT, PT, PT, UP1, 0x80, 0x8 ;  /* 0x000000000008781c */ /* 0x000fe40003f8f018 */
[----:B0-----:R-:W-:Y:S01]  /*26c0*/  LOP3.LUT R27, R111, 0x26, RZ, 0xfc, !PT ;  /* 0x000000266f1b7812 */ /* 0x001fe200078efcff */
[----:B------:R0:W3:Y:S01]  /*26d0*/  @P3 LDG.E.U16 R165, desc[UR22][R24.64] ;  /* 0x0000001618a53981 */ /* 0x0000e2000c1e1500 */
[----:B------:R-:W-:Y:S01]  /*26e0*/  PLOP3.LUT P3, PT, PT, PT, UP1, 0x80, 0x8 ;  /* 0x000000000008781c */ /* 0x000fe20003f6f018 */
[----:B-1----:R-:W-:Y:S01]  /*26f0*/  IMAD R29, R86, 0x2, R57 ;  /* 0x00000002561d7824 */ /* 0x002fe200078e0239 */
[----:B------:R-:W-:Y:S01]  /*2700*/  ISETP.LT.AND P4, PT, R109, UR8, P4 ;  /* 0x000000086d007c0c */ /* 0x000fe2000a781270 */
[----:B--2---:R-:W-:-:S02]  /*2710*/  IMAD.MOV.U32 R38, RZ, RZ, R8 ;  /* 0x000000ffff267224 */ /* 0x004fc400078e0008 */
[----:B------:R-:W-:Y:S01]  /*2720*/  IMAD.MOV.U32 R39, RZ, RZ, R103 ;  /* 0x000000ffff277224 */ /* 0x000fe200078e0067 */
[----:B------:R-:W-:Y:S01]  /*2730*/  ISETP.LT.AND P3, PT, R27, UR8, P3 ;  /* 0x000000081b007c0c */ /* 0x000fe20009f61270 */
[----:B------:R-:W-:-:S03]  /*2740*/  IMAD R55, R86, 0x2, R29 ;  /* 0x0000000256377824 */ /* 0x000fc600078e021d */
[----:B------:R-:W2:Y:S01]  /*2750*/  @P0 LDG.E.U16 R10, desc[UR22][R38.64] ;  /* 0x00000016260a0981 */ /* 0x000ea2000c1e1500 */
[----:B0-----:R-:W-:Y:S02]  /*2760*/  IADD3 R24, P0, PT, R2, UR18, RZ ;  /* 0x0000001202187c10 */ /* 0x001fe4000ff1e0ff */
[----:B------:R-:W-:Y:S02]  /*2770*/  PRMT R8, RZ, 0x7610, R8 ;  /* 0x00007610ff087816 */ /* 0x000fe40000000008 */
[----:B------:R-:W-:Y:S01]  /*2780*/  LOP3.LUT R25, R111, 0x2c, RZ, 0xfc, !PT ;  /* 0x0000002c6f197812 */ /* 0x000fe200078efcff */
[----:B------:R-:W-:Y:S01]  /*2790*/  IMAD R50, R55, 0x2, R24 ;  /* 0x0000000237327824 */ /* 0x000fe200078e0218 */
[----:B------:R-:W-:Y:S02]  /*27a0*/  PLOP3.LUT P1, PT, PT, PT, UP1, 0x80, 0x8 ;  /* 0x000000000008781c */ /* 0x000fe40003f2f018 */
[----:B------:R-:W-:Y:S02]  /*27b0*/  PRMT R115, RZ, 0x7610, R115 ;  /* 0x00007610ff737816 */ /* 0x000fe40000000073 */
[----:B------:R-:W-:Y:S01]  /*27c0*/  ISETP.LT.AND P1, PT, R25, UR8, P1 ;  /* 0x0000000819007c0c */ /* 0x000fe20008f21270 */
[----:B------:R-:W2:Y:S01]  /*27d0*/  @P4 LDG.E.U16 R8, desc[UR22][R50.64] ;  /* 0x0000001632084981 */ /* 0x000ea2000c1e1500 */
[----:B------:R-:W-:-:S02]  /*27e0*/  LOP3.LUT R105, R111, 0x3c, RZ, 0xfc, !PT ;  /* 0x0000003c6f697812 */ /* 0x000fc400078efcff */
[----:B------:R-:W-:Y:S01]  /*27f0*/  PLOP3.LUT P4, PT, PT, PT, UP1, 0x80, 0x8 ;  /* 0x000000000008781c */ /* 0x000fe20003f8f018 */
[----:B------:R0:W2:Y:S01]  /*2800*/  @P3 LDG.E.U16 R115, desc[UR22][R48.64] ;  /* 0x0000001630733981 */ /* 0x0000a2000c1e1500 */
[----:B------:R-:W-:Y:S01]  /*2810*/  LOP3.LUT R107, R111, 0x3a, RZ, 0xfc, !PT ;  /* 0x0000003a6f6b7812 */ /* 0x000fe200078efcff */
[C---:B------:R-:W-:Y:S01]  /*2820*/  IMAD R55, R86.reuse, 0x2, R55 ;  /* 0x0000000256377824 */ /* 0x040fe200078e0237 */
[----:B------:R-:W-:Y:S02]  /*2830*/  PLOP3.LUT P3, PT, PT, PT, UP1, 0x80, 0x8 ;  /* 0x000000000008781c */ /* 0x000fe40003f6f018 */
[----:B------:R-:W-:Y:S02]  /*2840*/  ISETP.LT.AND P4, PT, R105, UR8, P4 ;  /* 0x0000000869007c0c */ /* 0x000fe4000a781270 */
[----:B------:R-:W-:Y:S02]  /*2850*/  PRMT R146, RZ, 0x7610, R146 ;  /* 0x00007610ff927816 */ /* 0x000fe40000000092 */
[----:B------:R-:W-:Y:S01]  /*2860*/  LEA.HI.X.SX32 R26, R3, UR19, 0x1, P0 ;  /* 0x00000013031a7c11 */ /* 0x000fe200080f0eff */
[----:B0-----:R-:W-:Y:S01]  /*2870*/  IMAD R49, R86, 0x2, R55 ;  /* 0x0000000256317824 */ /* 0x001fe200078e0237 */
[----:B------:R-:W-:-:S02]  /*2880*/  LEA R44, P0, R29, R24, 0x1 ;  /* 0x000000181d2c7211 */ /* 0x000fc400078008ff */
[----:B------:R-:W-:Y:S01]  /*2890*/  ISETP.LT.AND P3, PT, R107, UR8, P3 ;  /* 0x000000086b007c0c */ /* 0x000fe20009f61270 */
[----:B------:R-:W2:Y:S01]  /*28a0*/  @P1 LDG.E.U16 R146, desc[UR22][R52.64] ;  /* 0x0000001634921981 */ /* 0x000ea2000c1e1500 */
[----:B------:R-:W-:Y:S01]  /*28b0*/  PRMT R150, RZ, 0x7610, R150 ;  /* 0x00007610ff967816 */ /* 0x000fe20000000096 */
[--C-:B------:R-:W-:Y:S01]  /*28c0*/  IMAD R40, R49, 0x2, R24.reuse ;  /* 0x0000000231287824 */ /* 0x100fe200078e0218 */
[----:B------:R-:W-:Y:S02]  /*28d0*/  LEA.HI.X.SX32 R45, R29, R26, 0x1, P0 ;  /* 0x0000001a1d2d7211 */ /* 0x000fe400000f0eff */
[----:B------:R-:W-:Y:S02]  /*28e0*/  LOP3.LUT R103, R111, 0x36, RZ, 0xfc, !PT ;  /* 0x000000366f677812 */ /* 0x000fe400078efcff */
[----:B------:R-:W-:Y:S01]  /*28f0*/  PLOP3.LUT P1, PT, PT, PT, UP1, 0x80, 0x8 ;  /* 0x000000000008781c */ /* 0x000fe20003f2f018 */
[----:B------:R-:W-:Y:S01]  /*2900*/  IMAD R42, R55, 0x2, R24 ;  /* 0x00000002372a7824 */ /* 0x000fe200078e0218 */
[----:B------:R-:W-:-:S02]  /*2910*/  LOP3.LUT R29, R111, 0x34, RZ, 0xfc, !PT ;  /* 0x000000346f1d7812 */ /* 0x000fc400078efcff */
[----:B------:R-:W-:Y:S01]  /*2920*/  PRMT R152, RZ, 0x7610, R152 ;  /* 0x00007610ff987816 */ /* 0x000fe20000000098 */
[----:B------:R-:W-:Y:S01]  /*2930*/  IMAD R46, R57, 0x2, R24 ;  /* 0x00000002392e7824 */ /* 0x000fe200078e0218 */
[----:B------:R-:W-:Y:S01]  /*2940*/  PLOP3.LUT P0, PT, PT, PT, UP1, 0x80, 0x8 ;  /* 0x000000000008781c */ /* 0x000fe20003f0f018 */
[----:B------:R-:W5:Y:S01]  /*2950*/  @P4 LDG.E.U16 R150, desc[UR22][R40.64] ;  /* 0x0000001628964981 */ /* 0x000f62000c1e1500 */
[----:B------:R-:W-:Y:S02]  /*2960*/  ISETP.LT.AND P1, PT, R103, UR8, P1 ;  /* 0x0000000867007c0c */ /* 0x000fe40008f21270 */
[----:B------:R-:W-:Y:S01]  /*2970*/  ISETP.LT.AND P0, PT, R29, UR8, P0 ;  /* 0x000000081d007c0c */ /* 0x000fe20008701270 */
[----:B------:R-:W5:Y:S01]  /*2980*/  @P3 LDG.E.U16 R152, desc[UR22][R42.64] ;  /* 0x000000162a983981 */ /* 0x000f62000c1e1500 */
[----:B------:R-:W-:Y:S02]  /*2990*/  LOP3.LUT R24, R111, 0x4, RZ, 0xfc, !PT ;  /* 0x000000046f187812 */ /* 0x000fe400078efcff */
[----:B------:R-:W-:-:S02]  /*29a0*/  PLOP3.LUT P4, PT, PT, PT, UP1, 0x80, 0x8 ;  /* 0x000000000008781c */ /* 0x000fc40003f8f018 */
[----:B------:R-:W-:Y:S02]  /*29b0*/  LOP3.LUT R26, R111, 0x6, RZ, 0xfc, !PT ;  /* 0x000000066f1a7812 */ /* 0x000fe400078efcff */
[----:B------:R-:W-:Y:S02]  /*29c0*/  PLOP3.LUT P3, PT, PT, PT, UP1, 0x80, 0x8 ;  /* 0x000000000008781c */ /* 0x000fe40003f6f018 */
[----:B------:R-:W-:Y:S02]  /*29d0*/  ISETP.LT.AND P4, PT, R24, UR8, P4 ;  /* 0x0000000818007c0c */ /* 0x000fe4000a781270 */
[----:B------:R-:W-:Y:S02]  /*29e0*/  PRMT R117, RZ, 0x7610, R117 ;  /* 0x00007610ff757816 */ /* 0x000fe40000000075 */
[----:B------:R-:W-:Y:S02]  /*29f0*/  PRMT R148, RZ, 0x7610, R148 ;  /* 0x00007610ff947816 */ /* 0x000fe40000000094 */
[----:B------:R-:W-:-:S02]  /*2a00*/  ISETP.LT.AND P3, PT, R26, UR8, P3 ;  /* 0x000000081a007c0c */ /* 0x000fc40009f61270 */
[----:B------:R0:W5:Y:S01]  /*2a10*/  @P1 LDG.E.U16 R117, desc[UR22][R44.64] ;  /* 0x000000162c751981 */ /* 0x000162000c1e1500 */
[----:B------:R-:W-:Y:S02]  /*2a20*/  PRMT R119, RZ, 0x7610, R119 ;  /* 0x00007610ff777816 */ /* 0x000fe40000000077 */
[----:B------:R-:W-:Y:S01]  /*2a30*/  PRMT R4, RZ, 0x7610, R4 ;  /* 0x00007610ff047816 */ /* 0x000fe20000000004 */
[----:B------:R1:W5:Y:S01]  /*2a40*/  @P0 LDG.E.U16 R148, desc[UR22][R46.64] ;  /* 0x000000162e940981 */ /* 0x000362000c1e1500 */
[----:B------:R-:W-:Y:S01]  /*2a50*/  PRMT R121, RZ, 0x7610, R121 ;  /* 0x00007610ff797816 */ /* 0x000fe20000000079 */
[----:B------:R-:W-:Y:S02]  /*2a60*/  IMAD R69, R69, UR4, RZ ;  /* 0x0000000445457c24 */ /* 0x000fe4000f8e02ff */
[----:B------:R-:W-:Y:S01]  /*2a70*/  IMAD.MOV.U32 R48, RZ, RZ, R32 ;  /* 0x000000ffff307224 */ /* 0x000fe200078e0020 */
[----:B------:R1:W5:Y:S01]  /*2a80*/  @P5 LDG.E.U16 R4, desc[UR22][R58.64] ;  /* 0x000000163a045981 */ /* 0x000362000c1e1500 */
[----:B0-----:R-:W-:-:S02]  /*2a90*/  IMAD.MOV.U32 R44, RZ, RZ, R101 ;  /* 0x000000ffff2c7224 */ /* 0x001fc400078e0065 */
[----:B------:R-:W-:Y:S02]  /*2aa0*/  IMAD.MOV.U32 R45, RZ, RZ, R102 ;  /* 0x000000ffff2d7224 */ /* 0x000fe400078e0066 */
[----:B-1----:R-:W-:Y:S02]  /*2ab0*/  IMAD R47, R70, UR4, RZ ;  /* 0x00000004462f7c24 */ /* 0x002fe4000f8e02ff */
[----:B------:R-:W-:Y:S01]  /*2ac0*/  IMAD.MOV.U32 R49, RZ, RZ, R67 ;  /* 0x000000ffff317224 */ /* 0x000fe200078e0043 */
[----:B------:R-:W5:Y:S01]  /*2ad0*/  @P4 LDG.E.U16 R119, desc[UR22][R44.64] ;  /* 0x000000162c774981 */ /* 0x000f62000c1e1500 */
[----:B------:R-:W-:Y:S01]  /*2ae0*/  IMAD R53, R72, UR4, RZ ;  /* 0x0000000448357c24 */ /* 0x000fe2000f8e02ff */
[-C--:B------:R-:W-:Y:S01]  /*2af0*/  LEA R46, P4, R47, R76.reuse, 0x1 ;  /* 0x0000004c2f2e7211 */ /* 0x080fe200078808ff */
[----:B------:R-:W-:Y:S01]  /*2b00*/  IMAD R73, R73, UR4, RZ ;  /* 0x0000000449497c24 */ /* 0x000fe2000f8e02ff */
[-C--:B------:R-:W-:Y:S01]  /*2b10*/  LEA R42, P5, R69, R76.reuse, 0x1 ;  /* 0x0000004c452a7211 */ /* 0x080fe200078a08ff */
[----:B------:R-:W-:Y:S01]  /*2b20*/  IMAD R71, R71, UR4, RZ ;  /* 0x0000000447477c24 */ /* 0x000fe2000f8e02ff */
[----:B------:R-:W5:Y:S01]  /*2b30*/  @P3 LDG.E.U16 R121, desc[UR22][R48.64] ;  /* 0x0000001630793981 */ /* 0x000f62000c1e1500 */
[----:B------:R-:W-:Y:S01]  /*2b40*/  IMAD R75, R75, UR4, RZ ;  /* 0x000000044b4b7c24 */ /* 0x000fe2000f8e02ff */
[----:B------:R-:W-:Y:S01]  /*2b50*/  LEA R52, P3, R53, R76, 0x1 ;  /* 0x0000004c35347211 */ /* 0x000fe200078608ff */
[----:B------:R-:W-:Y:S01]  /*2b60*/  IMAD R77, R77, UR4, RZ ;  /* 0x000000044d4d7c24 */ /* 0x000fe2000f8e02ff */
[----:B------:R-:W-:-:S02]  /*2b70*/  LEA.HI.X.SX32 R47, R47, R30, 0x1, P4 ;  /* 0x0000001e2f2f7211 */ /* 0x000fc400020f0eff */
[----:B------:R-:W-:Y:S01]  /*2b80*/  LEA R54, P4, R73, R76, 0x1 ;  /* 0x0000004c49367211 */ /* 0x000fe200078808ff */
[----:B------:R-:W-:Y:S01]  /*2b90*/  IMAD R57, R74, UR4, RZ ;  /* 0x000000044a397c24 */ /* 0x000fe2000f8e02ff */
[----:B------:R-:W-:Y:S02]  /*2ba0*/  LEA.HI.X.SX32 R43, R69, R30, 0x1, P5 ;  /* 0x0000001e452b7211 */ /* 0x000fe400028f0eff */
[----:B------:R-:W-:Y:S01]  /*2bb0*/  LEA R50, P5, R71, R76, 0x1 ;  /* 0x0000004c47327211 */ /* 0x000fe200078a08ff */
[----:B------:R-:W-:Y:S01]  /*2bc0*/  IMAD.MOV.U32 R41, RZ, RZ, R123 ;  /* 0x000000ffff297224 */ /* 0x000fe200078e007b */
[----:B------:R-:W-:Y:S01]  /*2bd0*/  LEA.HI.X.SX32 R53, R53, R30, 0x1, P3 ;  /* 0x0000001e35357211 */ /* 0x000fe200018f0eff */
        /* <DEDUP_REMOVED lines=8> */
[----:B------:R-:W-:Y:S01]  /*2c60*/  IMAD R127, R98, UR4, RZ ;  /* 0x00000004627f7c24 */ /* 0x000fe2000f8e02ff */
[----:B------:R-:W-:Y:S01]  /*2c70*/  LEA.HI.X.SX32 R59, R75, R30, 0x1, P3 ;  /* 0x0000001e4b3b7211 */ /* 0x000fe200018f0eff */
[----:B------:R-:W-:Y:S01]  /*2c80*/  IMAD R139, R66, UR4, RZ ;  /* 0x00000004428b7c24 */ /* 0x000fe2000f8e02ff */
[----:B------:R-:W-:Y:S01]  /*2c90*/  LEA R64, P3, R65, R76, 0x1 ;  /* 0x0000004c41407211 */ /* 0x000fe200078608ff */
[----:B------:R-:W-:Y:S01]  /*2ca0*/  IMAD R129, R34, UR4, RZ ;  /* 0x0000000422817c24 */ /* 0x000fe2000f8e02ff */
[----:B------:R-:W-:-:S02]  /*2cb0*/  LEA.HI.X.SX32 R61, R77, R30, 0x1, P4 ;  /* 0x0000001e4d3d7211 */ /* 0x000fc400020f0eff */
[----:B------:R-:W-:Y:S01]  /*2cc0*/  LEA R66, P4, R123, R76, 0x1 ;  /* 0x0000004c7b427211 */ /* 0x000fe200078808ff */
[----:B------:R-:W-:Y:S01]  /*2cd0*/  IMAD R125, R94, UR4, RZ ;  /* 0x000000045e7d7c24 */ /* 0x000fe2000f8e02ff */
[----:B------:R-:W-:Y:S01]  /*2ce0*/  LEA.HI.X.SX32 R57, R57, R30, 0x1, P5 ;  /* 0x0000001e39397211 */ /* 0x000fe200028f0eff */
[----:B------:R-:W-:Y:S01]  /*2cf0*/  IMAD.MOV.U32 R40, RZ, RZ, R100 ;  /* 0x000000ffff287224 */ /* 0x000fe200078e0064 */
[----:B------:R-:W-:Y:S02]  /*2d00*/  PRMT R154, RZ, 0x7610, R154 ;  /* 0x00007610ff9a7816 */ /* 0x000fe4000000009a */
[----:B------:R-:W-:Y:S02]  /*2d10*/  LEA R62, P5, R63, R76, 0x1 ;  /* 0x0000004c3f3e7211 */ /* 0x000fe400078a08ff */
[----:B------:R-:W-:Y:S02]  /*2d20*/  LEA.HI.X.SX32 R65, R65, R30, 0x1, P3 ;  /* 0x0000001e41417211 */ /* 0x000fe400018f0eff */
[----:B------:R-:W-:Y:S01]  /*2d30*/  LEA R70, P3, R127, R76, 0x1 ;  /* 0x0000004c7f467211 */ /* 0x000fe200078608ff */
[----:B------:R-:W-:Y:S01]  /*2d40*/  IMAD R141, R68, UR4, RZ ;  /* 0x00000004448d7c24 */ /* 0x000fe2000f8e02ff */
[----:B------:R-:W-:Y:S01]  /*2d50*/  LEA.HI.X.SX32 R67, R123, R30, 0x1, P4 ;  /* 0x0000001e7b437211 */ /* 0x000fe200020f0eff */
[----:B------:R-:W5:Y:S01]  /*2d60*/  @P2 LDG.E.U16 R154, desc[UR22][R40.64] ;  /* 0x00000016289a2981 */ /* 0x000f62000c1e1500 */
[----:B------:R-:W-:-:S02]  /*2d70*/  LEA.HI R28, R0, 0xe, RZ, 0x1a ;  /* 0x0000000e001c7811 */ /* 0x000fc400078fd0ff */
[----:B------:R-:W-:Y:S02]  /*2d80*/  PLOP3.LUT P1, PT, PT, PT, UP1, 0x80, 0x8 ;  /* 0x000000000008781c */ /* 0x000fe40003f2f018 */
[----:B------:R-:W-:Y:S02]  /*2d90*/  LEA R72, P4, R129, R76, 0x1 ;  /* 0x0000004c81487211 */ /* 0x000fe400078808ff */
[----:B------:R-:W-:Y:S02]  /*2da0*/  LEA.HI.X.SX32 R63, R63, R30, 0x1, P5 ;  /* 0x0000001e3f3f7211 */ /* 0x000fe400028f0eff */
[----:B------:R-:W-:Y:S02]  /*2db0*/  LEA R68, P5, R125, R76, 0x1 ;  /* 0x0000004c7d447211 */ /* 0x000fe400078a08ff */
[----:B------:R-:W-:Y:S02]  /*2dc0*/  LEA.HI.X.SX32 R71, R127, R30, 0x1, P3 ;  /* 0x0000001e7f477211 */ /* 0x000fe400018f0eff */
[----:B------:R-:W-:-:S02]  /*2dd0*/  LEA.HI R36, R0, 0x1e, RZ, 0x1a ;  /* 0x0000001e00247811 */ /* 0x000fc400078fd0ff */
[----:B------:R-:W-:Y:S02]  /*2de0*/  PLOP3.LUT P0, PT, PT, PT, UP1, 0x80, 0x8 ;  /* 0x000000000008781c */ /* 0x000fe40003f0f018 */
[----:B------:R-:W-:Y:S02]  /*2df0*/  ISETP.LT.AND P1, PT, R28, UR8, P1 ;  /* 0x000000081c007c0c */ /* 0x000fe40008f21270 */
[C---:B------:R-:W-:Y:S02]  /*2e00*/  LEA.HI R24, R0.reuse, 0x2e, RZ, 0x1a ;  /* 0x0000002e00187811 */ /* 0x040fe400078fd0ff */
[----:B------:R-:W-:Y:S02]  /*2e10*/  LEA.HI R26, R0, 0x3e, RZ, 0x1a ;  /* 0x0000003e001a7811 */ /* 0x000fe400078fd0ff */
[----:B------:R-:W-:Y:S02]  /*2e20*/  PLOP3.LUT P2, PT, PT, PT, UP1, 0x80, 0x8 ;  /* 0x000000000008781c */ /* 0x000fe40003f4f018 */
[----:B------:R-:W-:-:S02]  /*2e30*/  PLOP3.LUT P3, PT, PT, PT, UP1, 0x80, 0x8 ;  /* 0x000000000008781c */ /* 0x000fc40003f6f018 */
[-C--:B------:R-:W-:Y:S02]  /*2e40*/  LEA.HI.X.SX32 R73, R129, R30.reuse, 0x1, P4 ;  /* 0x0000001e81497211 */ /* 0x080fe400020f0eff */
[----:B------:R-:W-:Y:S02]  /*2e50*/  LOP3.LUT R28, R0, 0x3f, RZ, 0xc0, !PT ;  /* 0x0000003f001c7812 */ /* 0x000fe400078ec0ff */
[----:B------:R-:W-:Y:S02]  /*2e60*/  PLOP3.LUT P4, PT, PT, PT, UP1, 0x80, 0x8 ;  /* 0x000000000008781c */ /* 0x000fe40003f8f018 */
[----:B------:R-:W-:Y:S02]  /*2e70*/  LEA.HI.X.SX32 R69, R125, R30, 0x1, P5 ;  /* 0x0000001e7d457211 */ /* 0x000fe400028f0eff */
[----:B------:R-:W-:Y:S02]  /*2e80*/  LEA R74, P5, R139, R76, 0x1 ;  /* 0x0000004c8b4a7211 */ /* 0x000fe400078a08ff */
[----:B------:R-:W-:-:S02]  /*2e90*/  ISETP.LT.AND P0, PT, R36, UR8, P0 ;  /* 0x0000000824007c0c */ /* 0x000fc40008701270 */
[----:B------:R-:W-:Y:S02]  /*2ea0*/  ISETP.LT.AND P2, PT, R24, UR8, P2 ;  /* 0x0000000818007c0c */ /* 0x000fe40009741270 */
[----:B------:R-:W-:Y:S02]  /*2eb0*/  ISETP.LT.AND P3, PT, R26, UR8, P3 ;  /* 0x000000081a007c0c */ /* 0x000fe40009f61270 */
[----:B------:R-:W-:Y:S02]  /*2ec0*/  ISETP.LT.AND P4, PT, R28, UR8, P4 ;  /* 0x000000081c007c0c */ /* 0x000fe4000a781270 */
[----:B------:R-:W-:Y:S02]  /*2ed0*/  LEA.HI.X.SX32 R75, R139, R30, 0x1, P5 ;  /* 0x0000001e8b4b7211 */ /* 0x000fe400028f0eff */
[----:B------:R-:W-:Y:S02]  /*2ee0*/  LEA R76, P5, R141, R76, 0x1 ;  /* 0x0000004c8d4c7211 */ /* 0x000fe400078a08ff */
[----:B------:R-:W-:-:S02]  /*2ef0*/  PRMT R123, RZ, 0x7610, R123 ;  /* 0x00007610ff7b7816 */ /* 0x000fc4000000007b */
[----:B------:R-:W-:Y:S02]  /*2f00*/  PRMT R125, RZ, 0x7610, R125 ;  /* 0x00007610ff7d7816 */ /* 0x000fe4000000007d */
[----:B------:R-:W-:Y:S02]  /*2f10*/  PRMT R127, RZ, 0x7610, R127 ;  /* 0x00007610ff7f7816 */ /* 0x000fe4000000007f */
[----:B------:R-:W-:Y:S01]  /*2f20*/  PRMT R129, RZ, 0x7610, R129 ;  /* 0x00007610ff817816 */ /* 0x000fe20000000081 */
[----:B------:R-:W5:Y:S01]  /*2f30*/  @P1 LDG.E.U16 R123, desc[UR22][R78.64] ;  /* 0x000000164e7b1981 */ /* 0x000f62000c1e1500 */
[----:B------:R-:W-:Y:S02]  /*2f40*/  LEA.HI.X.SX32 R77, R141, R30, 0x1, P5 ;  /* 0x0000001e8d4d7211 */ /* 0x000fe400028f0eff */
[----:B------:R-:W-:Y:S01]  /*2f50*/  PRMT R110, RZ, 0x7610, R110 ;  /* 0x00007610ff6e7816 */ /* 0x000fe2000000006e */
[----:B------:R-:W5:Y:S01]  /*2f60*/  @P0 LDG.E.U16 R125, desc[UR22][R80.64] ;  /* 0x00000016507d0981 */ /* 0x000f62000c1e1500 */
[----:B------:R-:W-:-:S02]  /*2f70*/  PRMT R112, RZ, 0x7610, R112 ;  /* 0x00007610ff707816 */ /* 0x000fc40000000070 */
[----:B------:R-:W-:Y:S01]  /*2f80*/  PRMT R114, RZ, 0x7610, R114 ;  /* 0x00007610ff727816 */ /* 0x000fe20000000072 */
[----:B------:R-:W5:Y:S01]  /*2f90*/  @P2 LDG.E.U16 R127, desc[UR22][R82.64] ;  /* 0x00000016527f2981 */ /* 0x000f62000c1e1500 */
[----:B------:R-:W-:Y:S02]  /*2fa0*/  PRMT R138, RZ, 0x7610, R138 ;  /* 0x00007610ff8a7816 */ /* 0x000fe4000000008a */
[----:B------:R-:W-:Y:S01]  /*2fb0*/  PRMT R139, RZ, 0x7610, R139 ;  /* 0x00007610ff8b7816 */ /* 0x000fe2000000008b */
[----:B------:R-:W5:Y:S01]  /*2fc0*/  @P3 LDG.E.U16 R129, desc[UR22][R84.64] ;  /* 0x0000001654813981 */ /* 0x000f62000c1e1500 */
[----:B------:R-:W-:Y:S02]  /*2fd0*/  PRMT R141, RZ, 0x7610, R141 ;  /* 0x00007610ff8d7816 */ /* 0x000fe4000000008d */
        /* <DEDUP_REMOVED lines=14> */
[----:B------:R-:W-:-:S03]  /*30c0*/  PRMT R161, RZ, 0x7610, R161 ;  /* 0x00007610ffa17816 */ /* 0x000fc600000000a1 */
[----:B------:R-:W5:Y:S04]  /*30d0*/  @P4 LDG.E.U16 R141, desc[UR22][R56.64] ;  /* 0x00000016388d4981 */ /* 0x000f68000c1e1500 */
        /* <DEDUP_REMOVED lines=9> */
[----:B------:R-:W5:Y:S01]  /*3170*/  @P4 LDG.E.U16 R161, desc[UR22][R76.64] ;  /* 0x000000164ca14981 */ /* 0x000f62000c1e1500 */
[----:B------:R-:W-:Y:S01]  /*3180*/  SHF.R.S32.HI R24, RZ, 0x6, R0 ;  /* 0x00000006ff187819 */ /* 0x000fe20000011400 */
[----:B------:R-:W-:-:S03]  /*3190*/  IMAD.SHL.U32 R101, R0, 0x2, RZ ;  /* 0x0000000200657824 */ /* 0x000fc600078e00ff */
[----:B------:R-:W-:Y:S02]  /*31a0*/  SGXT R24, R24, 0x1 ;  /* 0x000000011818781a */ /* 0x000fe40000000200 */
[----:B------:R-:W-:Y:S02]  /*31b0*/  SHF.R.S32.HI R26, RZ, 0x1f, R3 ;  /* 0x0000001fff1a7819 */ /* 0x000fe40000011403 */
[----:B------:R-:W-:Y:S02]  /*31c0*/  LOP3.LUT R24, R24, 0x90, RZ, 0xc0, !PT ;  /* 0x0000009018187812 */ /* 0x000fe400078ec0ff */
[----:B------:R-:W-:Y:S02]  /*31d0*/  SHF.L.U64.HI R3, R3, 0x1, R26 ;  /* 0x0000000103037819 */ /* 0x000fe4000001021a */
[----:B------:R-:W-:Y:S02]  /*31e0*/  LOP3.LUT R101, R24, 0x7e, R101, 0x78, !PT ;  /* 0x0000007e18657812 */ /* 0x000fe400078e7865 */
[----:B------:R-:W-:-:S02]  /*31f0*/  SHF.R.S32.HI R24, RZ, 0x1f, R91 ;  /* 0x0000001fff187819 */ /* 0x000fc4000001145b */
[----:B------:R-:W-:Y:S01]  /*3200*/  LEA R90, P2, R91, R2, 0x1 ;  /* 0x000000025b5a7211 */ /* 0x000fe200078408ff */
[----:B------:R-:W-:-:S04]  /*3210*/  @!UP2 UIADD3 UR4, UPT, UPT, -UR7, 0x100000, URZ ;  /* 0x001000000704a890 */ /* 0x000fc8000fffe1ff */
[----:B------:R-:W-:Y:S02]  /*3220*/  @!UP2 USHF.L.U32 UR5, UR4, 0xb, URZ ;  /* 0x0000000b0405a899 */ /* 0x000fe400080006ff */
[----:B------:R-:W-:Y:S01]  /*3230*/  @!UP2 USHF.L.U32 UR4, UR4, 0x1, URZ ;  /* 0x000000010404a899 */ /* 0x000fe200080006ff */
[----:B------:R-:W-:Y:S02]  /*3240*/  LEA.HI.X R91, R91, R3, R24, 0x1, P2 ;  /* 0x000000035b5b7211 */ /* 0x000fe400010f0c18 */
[----:B------:R-:W-:Y:S02]  /*3250*/  SHF.R.S32.HI R102, RZ, 0x1f, R99 ;  /* 0x0000001fff667819 */ /* 0x000fe40000011463 */
[----:B------:R-:W-:Y:S01]  /*3260*/  LEA R106, P2, R99, R2, 0x1 ;  /* 0x00000002636a7211 */ /* 0x000fe200078408ff */
[----:B------:R-:W-:-:S03]  /*3270*/  VOTEU.ALL UP1, P6 ;  /* 0x0000000000ff7886 */ /* 0x000fc60003020000 */
[----:B------:R-:W-:Y:S02]  /*3280*/  LEA.HI.X R102, R99, R3, R102, 0x1, P2 ;  /* 0x0000000363667211 */ /* 0x000fe400010f0c66 */
[----:B------:R-:W-:Y:S01]  /*3290*/  LOP3.LUT R99, R111, 0x16, RZ, 0xfc, !PT ;  /* 0x000000166f637812 */ /* 0x000fe200078efcff */
[----:B------:R0:W1:Y:S01]  /*32a0*/  @!UP1 SYNCS.EXCH.64 URZ, [UR13+0x6008], UR4 ;  /* 0x006008040dff95b2 */ /* 0x0000620008000100 */
[----:B------:R-:W-:Y:S02]  /*32b0*/  LOP3.LUT R100, R101, 0x20, RZ, 0x3c, !PT ;  /* 0x0000002065647812 */ /* 0x000fe400078e3cff */
[----:B------:R-:W-:Y:S01]  /*32c0*/  SHF.R.S32.HI R28, RZ, 0x1f, R104 ;  /* 0x0000001fff1c7819 */ /* 0x000fe20000011468 */
[----:B------:R-:W-:Y:S01]  /*32d0*/  IMAD R30, R99, R86, RZ ;  /* 0x00000056631e7224 */ /* 0x000fe200078e02ff */
[----:B------:R-:W-:Y:S02]  /*32e0*/  SHF.R.S32.HI R26, RZ, 0x1f, R89 ;  /* 0x0000001fff1a7819 */ /* 0x000fe40000011459 */
[----:B------:R-:W-:-:S02]  /*32f0*/  LEA R140, P0, R104, R2, 0x1 ;  /* 0x00000002688c7211 */ /* 0x000fc400078008ff */
[----:B------:R-:W-:Y:S01]  /*3300*/  LEA R88, P1, R89, R2, 0x1 ;  /* 0x0000000259587211 */ /* 0x000fe200078208ff */
[----:B---3--:R3:W-:Y:S01]  /*3310*/  STS.U16 [R101+UR13+0x400], R12 ;  /* 0x0004000c65007988 */ /* 0x0087e2000800040d */
[-C--:B------:R-:W-:Y:S01]  /*3320*/  LEA.HI.X R104, R104, R3.reuse, R28, 0x1, P0 ;  /* 0x0000000368687211 */ /* 0x080fe200000f0c1c */
[----:B------:R-:W-:Y:S01]  /*3330*/  IMAD R9, R9, R86, RZ ;  /* 0x0000005609097224 */ /* 0x000fe200078e02ff */
[----:B------:R-:W-:Y:S01]  /*3340*/  LEA.HI.X R89, R89, R3, R26, 0x1, P1 ;  /* 0x0000000359597211 */ /* 0x000fe200008f0c1a */
[----:B------:R0:W-:Y:S01]  /*3350*/  STS.U16 [R101+UR13+0x800], R14 ;  /* 0x0008000e65007988 */ /* 0x0001e2000800040d */
[----:B------:R-:W-:-:S03]  /*3360*/  LEA R92, P0, R93, R2, 0x1 ;  /* 0x000000025d5c7211 */ /* 0x000fc600078008ff */
[----:B------:R-:W-:Y:S01]  /*3370*/  STS.U16 [R101+UR13+0xc00], R16 ;  /* 0x000c001065007988 */ /* 0x000fe2000800040d */
[----:B------:R-:W-:-:S03]  /*3380*/  LEA R94, P1, R95, R2, 0x1 ;  /* 0x000000025f5e7211 */ /* 0x000fc600078208ff */
[----:B------:R-:W-:Y:S01]  /*3390*/  STS.U16 [R101+UR13+0x1000], R18 ;  /* 0x0010001265007988 */ /* 0x000fe2000800040d */
[----:B---3--:R-:W-:-:S03]  /*33a0*/  SHF.R.S32.HI R12, RZ, 0x1f, R93 ;  /* 0x0000001fff0c7819 */ /* 0x008fc6000001145d */
[----:B------:R-:W-:Y:S01]  /*33b0*/  STS.U16 [R101+UR13+0x1400], R20 ;  /* 0x0014001465007988 */ /* 0x000fe2000800040d */
[----:B0-----:R-:W-:-:S03]  /*33c0*/  SHF.R.S32.HI R14, RZ, 0x1f, R95 ;  /* 0x0000001fff0e7819 */ /* 0x001fc6000001145f */
[----:B------:R-:W-:Y:S01]  /*33d0*/  STS.U16 [R101+UR13+0x1800], R22 ;  /* 0x0018001665007988 */ /* 0x000fe2000800040d */
[----:B------:R-:W-:-:S03]  /*33e0*/  IMAD R5, R5, R86, RZ ;  /* 0x0000005605057224 */ /* 0x000fc600078e02ff */
[----:B--2---:R-:W-:Y:S01]  /*33f0*/  STS.U16 [R101+UR13], R10 ;  /* 0x0000000a65007988 */ /* 0x004fe2000800040d */
[----:B------:R-:W-:-:S03]  /*3400*/  IMAD R21, R21, R86, RZ ;  /* 0x0000005615157224 */ /* 0x000fc600078e02ff */
[----:B------:R-:W-:Y:S04]  /*3410*/  STS.U16 [R101+UR13+0x1c00], R8 ;  /* 0x001c000865007988 */ /* 0x000fe8000800040d */
[----:B----4-:R0:W-:Y:S01]  /*3420*/  STS.U16 [R100+UR13+0x1100], R37 ;  /* 0x0011002564007988 */ /* 0x0101e2000800040d */
[-C--:B------:R-:W-:Y:S01]  /*3430*/  LEA.HI.X R93, R93, R3.reuse, R12, 0x1, P0 ;  /* 0x000000035d5d7211 */ /* 0x080fe200000f0c0c */
[----:B------:R-:W-:Y:S01]  /*3440*/  IMAD R11, R11, R86, RZ ;  /* 0x000000560b0b7224 */ /* 0x000fe200078e02ff */
[----:B------:R-:W-:Y:S01]  /*3450*/  LEA.HI.X R95, R95, R3, R14, 0x1, P1 ;  /* 0x000000035f5f7211 */ /* 0x000fe200008f0c0e */
[----:B------:R2:W-:Y:S01]  /*3460*/  STS.U16 [R100+UR13+0x900], R33 ;  /* 0x0009002164007988 */ /* 0x0005e2000800040d */
[----:B0-----:R-:W-:-:S03]  /*3470*/  IMAD.SHL.U32 R37, R30, 0x2, RZ ;  /* 0x000000021e257824 */ /* 0x001fc600078e00ff */
[----:B-----5:R0:W-:Y:S01]  /*3480*/  STS.U16 [R100+UR13+0x500], R31 ;  /* 0x0005001f64007988 */ /* 0x0201e2000800040d */
[----:B------:R-:W-:-:S03]  /*3490*/  IMAD.HI R30, R30, 0x2, RZ ;  /* 0x000000021e1e7827 */ /* 0x000fc600078e02ff */
[----:B------:R3:W-:Y:S01]  /*34a0*/  STS.U16 [R100+UR13+0xd00], R35 ;  /* 0x000d002364007988 */ /* 0x0007e2000800040d */
[----:B--2---:R-:W-:Y:S01]  /*34b0*/  IMAD.SHL.U32 R33, R9, 0x2, RZ ;  /* 0x0000000209217824 */ /* 0x004fe200078e00ff */
[--C-:B------:R-:W-:Y:S01]  /*34c0*/  IADD3 R36, P0, P1, R37, UR18, R2.reuse ;  /* 0x0000001225247c10 */ /* 0x100fe2000f91e002 */
[-C--:B------:R-:W-:Y:S02]  /*34d0*/  IMAD R7, R7, R86.reuse, RZ ;  /* 0x0000005607077224 */ /* 0x080fe400078e02ff */
[-C--:B------:R-:W-:Y:S02]  /*34e0*/  IMAD R18, R23, R86.reuse, RZ ;  /* 0x0000005617127224 */ /* 0x080fe400078e02ff */
[----:B0-----:R-:W-:Y:S02]  /*34f0*/  IMAD.SHL.U32 R31, R21, 0x2, RZ ;  /* 0x00000002151f7824 */ /* 0x001fe400078e00ff */
[----:B---3--:R-:W-:Y:S01]  /*3500*/  IMAD.SHL.U32 R35, R5, 0x2, RZ ;  /* 0x0000000205237824 */ /* 0x008fe200078e00ff */
[--C-:B------:R-:W-:Y:S01]  /*3510*/  IADD3 R32, P2, P3, R33, UR18, R2.reuse ;  /* 0x0000001221207c10 */ /* 0x100fe2000fb5e002 */
[----:B------:R-:W-:Y:S01]  /*3520*/  IMAD R16, R27, R86, RZ ;  /* 0x000000561b107224 */ /* 0x000fe200078e02ff */
[----:B------:R-:W-:Y:S01]  /*3530*/  IADD3.X R37, PT, PT, R30, UR19, R3, P0, P1 ;  /* 0x000000131e257c10 */ /* 0x000fe200087e2403 */
[----:B------:R-:W-:Y:S01]  /*3540*/  IMAD.HI R26, R9, 0x2, RZ ;  /* 0x00000002091a7827 */ /* 0x000fe200078e02ff */
[----:B------:R-:W-:-:S02]  /*3550*/  IADD3 R34, P4, P5, R35, UR18, R2 ;  /* 0x0000001223227c10 */ /* 0x000fc4000fd9e002 */
[----:B------:R-:W-:Y:S01]  /*3560*/  IADD3 R30, P0, P1, R31, UR18, R2 ;  /* 0x000000121f1e7c10 */ /* 0x000fe2000f91e002 */
[----:B------:R-:W-:Y:S02]  /*3570*/  IMAD R10, R25, R86, RZ ;  /* 0x00000056190a7224 */ /* 0x000fe400078e02ff */
[----:B------:R-:W-:Y:S01]  /*3580*/  IMAD.HI R28, R5, 0x2, RZ ;  /* 0x00000002051c7827 */ /* 0x000fe200078e02ff */
[----:B------:R0:W-:Y:S03]  /*3590*/  STS.U16 [R100+UR13+0x1500], R4 ;  /* 0x0015000464007988 */ /* 0x0001e6000800040d */
[----:B------:R-:W-:-:S04]  /*35a0*/  IMAD.HI R24, R21, 0x2, RZ ;  /* 0x0000000215187827 */ /* 0x000fc800078e02ff */
[----:B------:R-:W-:Y:S02]  /*35b0*/  IMAD.SHL.U32 R27, R11, 0x2, RZ ;  /* 0x000000020b1b7824 */ /* 0x000fe400078e00ff */
[-C--:B------:R-:W-:Y:S02]  /*35c0*/  IMAD R13, R13, R86.reuse, RZ ;  /* 0x000000560d0d7224 */ /* 0x080fe400078e02ff */
[-C--:B0-----:R-:W-:Y:S02]  /*35d0*/  IMAD R4, R29, R86.reuse, RZ ;  /* 0x000000561d047224 */ /* 0x081fe400078e02ff */
[----:B------:R-:W-:Y:S02]  /*35e0*/  IMAD.SHL.U32 R29, R7, 0x2, RZ ;  /* 0x00000002071d7824 */ /* 0x000fe400078e00ff */
[----:B------:R-:W-:Y:S02]  /*35f0*/  IMAD.SHL.U32 R25, R18, 0x2, RZ ;  /* 0x0000000212197824 */ /* 0x000fe400078e00ff */
[----:B------:R-:W-:Y:S01]  /*3600*/  IMAD R12, R17, R86, RZ ;  /* 0x00000056110c7224 */ /* 0x000fe200078e02ff */
[----:B------:R0:W-:Y:S01]  /*3610*/  STS.U16 [R100+UR13+0x1900], R6 ;  /* 0x0019000664007988 */ /* 0x0001e2000800040d */
[----:B------:R-:W-:Y:S01]  /*3620*/  IMAD.HI R20, R11, 0x2, RZ ;  /* 0x000000020b147827 */ /* 0x000fe200078e02ff */
[----:B------:R-:W-:-:S02]  /*3630*/  IADD3.X R33, PT, PT, R26, UR19, R3, P2, P3 ;  /* 0x000000131a217c10 */ /* 0x000fc400097e6403 */
[--C-:B------:R-:W-:Y:S01]  /*3640*/  IADD3.X R35, PT, PT, R28, UR19, R3.reuse, P4, P5 ;  /* 0x000000131c237c10 */ /* 0x100fe2000a7ea403 */
[----:B------:R-:W-:Y:S01]  /*3650*/  IMAD.HI R22, R7, 0x2, RZ ;  /* 0x0000000207167827 */ /* 0x000fe200078e02ff */
[--C-:B------:R-:W-:Y:S02]  /*3660*/  IADD3 R26, P2, P3, R27, UR18, R2.reuse ;  /* 0x000000121b1a7c10 */ /* 0x100fe4000fb5e002 */
[----:B------:R-:W-:Y:S01]  /*3670*/  IADD3.X R31, PT, PT, R24, UR19, R3, P0, P1 ;  /* 0x00000013181f7c10 */ /* 0x000fe200087e2403 */
[----:B------:R-:W-:Y:S01]  /*3680*/  IMAD.HI R18, R18, 0x2, RZ ;  /* 0x0000000212127827 */ /* 0x000fe200078e02ff */
[--C-:B------:R-:W-:Y:S02]  /*3690*/  IADD3 R28, P4, P5, R29, UR18, R2.reuse ;  /* 0x000000121d1c7c10 */ /* 0x100fe4000fd9e002 */
[----:B------:R-:W-:Y:S01]  /*36a0*/  IADD3 R24, P0, P1, R25, UR18, R2 ;  /* 0x0000001219187c10 */ /* 0x000fe2000f91e002 */
[----:B0-----:R-:W-:Y:S02]  /*36b0*/  IMAD R6, R19, R86, RZ ;  /* 0x0000005613067224 */ /* 0x001fe400078e02ff */
[----:B------:R-:W-:-:S02]  /*36c0*/  IMAD.SHL.U32 R21, R13, 0x2, RZ ;  /* 0x000000020d157824 */ /* 0x000fc400078e00ff */
[----:B------:R-:W-:Y:S02]  /*36d0*/  IMAD R8, R15, R86, RZ ;  /* 0x000000560f087224 */ /* 0x000fe400078e02ff */
[----:B------:R-:W-:Y:S02]  /*36e0*/  IMAD.SHL.U32 R23, R16, 0x2, RZ ;  /* 0x0000000210177824 */ /* 0x000fe400078e00ff */
[----:B------:R-:W-:Y:S01]  /*36f0*/  IMAD.SHL.U32 R19, R12, 0x2, RZ ;  /* 0x000000020c137824 */ /* 0x000fe200078e00ff */
[--C-:B------:R-:W-:Y:S01]  /*3700*/  IADD3.X R27, PT, PT, R20, UR19, R3.reuse, P2, P3 ;  /* 0x00000013141b7c10 */ /* 0x100fe200097e6403 */
[----:B------:R-:W-:Y:S01]  /*3710*/  IMAD.HI R14, R13, 0x2, RZ ;  /* 0x000000020d0e7827 */ /* 0x000fe200078e02ff */
[--C-:B------:R-:W-:Y:S02]  /*3720*/  IADD3.X R29, PT, PT, R22, UR19, R3.reuse, P4, P5 ;  /* 0x00000013161d7c10 */ /* 0x100fe4000a7ea403 */
[----:B------:R-:W-:Y:S01]  /*3730*/  IADD3 R20, P3, P2, R21, UR18, R2 ;  /* 0x0000001215147c10 */ /* 0x000fe2000fa7e002 */
[----:B------:R-:W-:Y:S01]  /*3740*/  IMAD.HI R16, R16, 0x2, RZ ;  /* 0x0000000210107827 */ /* 0x000fe200078e02ff */
[----:B------:R-:W-:-:S02]  /*3750*/  IADD3.X R25, PT, PT, R18, UR19, R3, P0, P1 ;  /* 0x0000001312197c10 */ /* 0x000fc400087e2403 */
[--C-:B------:R-:W-:Y:S01]  /*3760*/  IADD3 R22, P4, P5, R23, UR18, R2.reuse ;  /* 0x0000001217167c10 */ /* 0x100fe2000fd9e002 */
[----:B------:R-:W-:Y:S01]  /*3770*/  IMAD.HI R12, R12, 0x2, RZ ;  /* 0x000000020c0c7827 */ /* 0x000fe200078e02ff */
[----:B------:R-:W-:-:S03]  /*3780*/  IADD3 R18, P0, P1, R19, UR18, R2 ;  /* 0x0000001213127c10 */ /* 0x000fc6000f91e002 */
[----:B------:R-:W-:Y:S02]  /*3790*/  IMAD.SHL.U32 R15, R8, 0x2, RZ ;  /* 0x00000002080f7824 */ /* 0x000fe400078e00ff */
[----:B------:R-:W-:Y:S02]  /*37a0*/  IMAD.SHL.U32 R17, R10, 0x2, RZ ;  /* 0x000000020a117824 */ /* 0x000fe400078e00ff */
[----:B------:R-:W-:Y:S02]  /*37b0*/  IMAD.SHL.U32 R13, R6, 0x2, RZ ;  /* 0x00000002060d7824 */ /* 0x000fe400078e00ff */
[-C--:B------:R-:W-:Y:S02]  /*37c0*/  IMAD R98, R103, R86.reuse, RZ ;  /* 0x0000005667627224 */ /* 0x080fe400078e02ff */
[----:B------:R-:W-:Y:S01]  /*37d0*/  IMAD R5, R109, R86, RZ ;  /* 0x000000566d057224 */ /* 0x000fe200078e02ff */
[--C-:B------:R-:W-:Y:S01]  /*37e0*/  IADD3.X R21, PT, PT, R14, UR19, R3.reuse, P3, P2 ;  /* 0x000000130e157c10 */ /* 0x100fe20009fe4403 */
[----:B------:R-:W-:Y:S01]  /*37f0*/  IMAD.HI R8, R8, 0x2, RZ ;  /* 0x0000000208087827 */ /* 0x000fe200078e02ff */
[----:B------:R-:W-:-:S02]  /*3800*/  IADD3.X R23, PT, PT, R16, UR19, R3, P4, P5 ;  /* 0x0000001310177c10 */ /* 0x000fc4000a7ea403 */
[--C-:B------:R-:W-:Y:S01]  /*3810*/  IADD3 R14, P3, P2, R15, UR18, R2.reuse ;  /* 0x000000120f0e7c10 */ /* 0x100fe2000fa7e002 */
[----:B------:R-:W-:Y:S01]  /*3820*/  IMAD.HI R10, R10, 0x2, RZ ;  /* 0x000000020a0a7827 */ /* 0x000fe200078e02ff */
[----:B------:R-:W-:Y:S02]  /*3830*/  IADD3.X R19, PT, PT, R12, UR19, R3, P0, P1 ;  /* 0x000000130c137c10 */ /* 0x000fe400087e2403 */
[--C-:B------:R-:W-:Y:S01]  /*3840*/  IADD3 R16, P5, P4, R17, UR18, R2.reuse ;  /* 0x0000001211107c10 */ /* 0x100fe2000fcbe002 */
[----:B------:R-:W-:Y:S01]  /*3850*/  IMAD.HI R6, R6, 0x2, RZ ;  /* 0x0000000206067827 */ /* 0x000fe200078e02ff */
[----:B------:R-:W-:-:S03]  /*3860*/  IADD3 R12, P0, P1, R13, UR18, R2 ;  /* 0x000000120d0c7c10 */ /* 0x000fc6000f91e002 */
[----:B------:R-:W-:Y:S02]  /*3870*/  IMAD.SHL.U32 R9, R98, 0x2, RZ ;  /* 0x0000000262097824 */ /* 0x000fe400078e00ff */
[----:B------:R-:W-:Y:S02]  /*3880*/  IMAD.SHL.U32 R11, R4, 0x2, RZ ;  /* 0x00000002040b7824 */ /* 0x000fe400078e00ff */
[----:B------:R-:W-:Y:S02]  /*3890*/  IMAD.SHL.U32 R7, R5, 0x2, RZ ;  /* 0x0000000205077824 */ /* 0x000fe400078e00ff */
[----:B------:R-:W-:Y:S01]  /*38a0*/  IMAD R108, R107, R86, RZ ;  /* 0x000000566b6c7224 */ /* 0x000fe200078e02ff */
[--C-:B------:R-:W-:Y:S01]  /*38b0*/  IADD3.X R15, PT, PT, R8, UR19, R3.reuse, P3, P2 ;  /* 0x00000013080f7c10 */ /* 0x100fe20009fe4403 */
[----:B------:R-:W-:Y:S01]  /*38c0*/  IMAD.HI R4, R4, 0x2, RZ ;  /* 0x0000000204047827 */ /* 0x000fe200078e02ff */
[--C-:B------:R-:W-:Y:S02]  /*38d0*/  IADD3.X R17, PT, PT, R10, UR19, R3.reuse, P5, P4 ;  /* 0x000000130a117c10 */ /* 0x100fe4000afe8403 */
[--C-:B------:R-:W-:Y:S01]  /*38e0*/  IADD3 R8, P3, P2, R9, UR18, R2.reuse ;  /* 0x0000001209087c10 */ /* 0x100fe2000fa7e002 */
[----:B------:R-:W-:Y:S01]  /*38f0*/  IMAD.SHL.U32 R9, R108, 0x2, RZ ;  /* 0x000000026c097824 */ /* 0x000fe200078e00ff */
[----:B------:R-:W-:Y:S01]  /*3900*/  IADD3.X R13, PT, PT, R6, UR19, R3, P0, P1 ;  /* 0x00000013060d7c10 */ /* 0x000fe200087e2403 */
[----:B------:R-:W-:Y:S01]  /*3910*/  IMAD.HI R98, R98, 0x2, RZ ;  /* 0x0000000262627827 */ /* 0x000fe200078e02ff */
[----:B------:R-:W-:-:S02]  /*3920*/  IADD3 R10, P4, P5, R11, UR18, R2 ;  /* 0x000000120b0a7c10 */ /* 0x000fc4000fd9e002 */
[--C-:B------:R-:W-:Y:S01]  /*3930*/  IADD3 R6, P1, P0, R7, UR18, R2.reuse ;  /* 0x0000001207067c10 */ /* 0x100fe2000f83e002 */
[----:B------:R-:W-:Y:S01]  /*3940*/  IMAD R7, R105, R86, RZ ;  /* 0x0000005669077224 */ /* 0x000fe200078e02ff */
[--C-:B------:R-:W-:Y:S02]  /*3950*/  IADD3.X R11, PT, PT, R4, UR19, R3.reuse, P4, P5 ;  /* 0x00000013040b7c10 */ /* 0x100fe4000a7ea403 */
[----:B------:R-:W-:Y:S01]  /*3960*/  IADD3 R4, P4, P5, R9, UR18, R2 ;  /* 0x0000001209047c10 */ /* 0x000fe2000fd9e002 */
[----:B------:R-:W-:Y:S01]  /*3970*/  IMAD.SHL.U32 R156, R7, 0x2, RZ ;  /* 0x00000002079c7824 */ /* 0x000fe200078e00ff */
[----:B------:R-:W-:Y:S01]  /*3980*/  IADD3.X R9, PT, PT, R98, UR19, R3, P3, P2 ;  /* 0x0000001362097c10 */ /* 0x000fe20009fe4403 */
[----:B------:R-:W-:-:S04]  /*3990*/  IMAD.HI R98, R5, 0x2, RZ ;  /* 0x0000000205627827 */ /* 0x000fc800078e02ff */
[----:B------:R-:W-:Y:S01]  /*39a0*/  IMAD.HI R108, R108, 0x2, RZ ;  /* 0x000000026c6c7827 */ /* 0x000fe200078e02ff */
[----:B------:R-:W-:-:S03]  /*39b0*/  IADD3 R2, P2, P3, R156, UR18, R2 ;  /* 0x000000129c027c10 */ /* 0x000fc6000fb5e002 */
[----:B------:R-:W-:Y:S01]  /*39c0*/  IMAD.HI R156, R7, 0x2, RZ ;  /* 0x00000002079c7827 */ /* 0x000fe200078e02ff */
[--C-:B------:R-:W-:Y:S02]  /*39d0*/  IADD3.X R7, PT, PT, R98, UR19, R3.reuse, P1, P0 ;  /* 0x0000001362077c10 */ /* 0x100fe40008fe0403 */
[----:B------:R-:W-:Y:S02]  /*39e0*/  IADD3.X R5, PT, PT, R108, UR19, R3, P4, P5 ;  /* 0x000000136c057c10 */ /* 0x000fe4000a7ea403 */
[C---:B------:R-:W-:Y:S02]  /*39f0*/  LOP3.LUT R98, R101.reuse, 0x40, RZ, 0x3c, !PT ;  /* 0x0000004065627812 */ /* 0x040fe400078e3cff */
[----:B------:R-:W-:Y:S01]  /*3a00*/  LOP3.LUT R108, R101, 0x60, RZ, 0x3c, !PT ;  /* 0x00000060656c7812 */ /* 0x000fe200078e3cff */
[----:B------:R-:W-:Y:S04]  /*3a10*/  STS.U16 [R100+UR13+0x1d00], R152 ;  /* 0x001d009864007988 */ /* 0x000fe8000800040d */
        /* <DEDUP_REMOVED lines=10> */
[----:B------:R0:W-:Y:S04]  /*3ac0*/  STS.U16 [R108+UR13+0x1300], R115 ;  /* 0x001300736c007988 */ /* 0x0001e8000800040d */
[----:B------:R2:W-:Y:S04]  /*3ad0*/  STS.U16 [R108+UR13+0x1b00], R117 ;  /* 0x001b00756c007988 */ /* 0x0005e8000800040d */
        /* <DEDUP_REMOVED lines=20> */
[----:B------:R4:W-:Y:S01]  /*3c20*/  STS.U16 [R108+UR13+0x4f00], R161 ;  /* 0x004f00a16c007988 */ /* 0x0009e2000800040d */
[----:B-1----:R1:W-:Y:S06]  /*3c30*/  MEMBAR.ALL.CTA ;  /* 0x0000000000007992 */ /* 0x0023ec0000008000 */
[----:B-1----:R-:W1:Y:S01]  /*3c40*/  FENCE.VIEW.ASYNC.S ;  /* 0x00000000000073c6 */ /* 0x002e620000000000 */
[----:B------:R-:W-:-:S02]  /*3c50*/  UIADD3 UR11, UPT, UPT, UR13, 0x5000, URZ ;  /* 0x000050000d0b7890 */ /* 0x000fc4000fffe0ff */
[----:B------:R-:W-:Y:S02]  /*3c60*/  UISETP.NE.U32.AND UP1, UPT, UR14, URZ, UPT ;  /* 0x000000ff0e00728c */ /* 0x000fe4000bf25070 */
[----:B------:R-:W-:Y:S02]  /*3c70*/  USHF.R.U32.HI UR11, URZ, 0x4, UR11 ;  /* 0x00000004ff0b7899 */ /* 0x000fe4000801160b */
[----:B------:R-:W-:Y:S02]  /*3c80*/  USHF.R.S32.HI UR14, URZ, 0x1f, UR28 ;  /* 0x0000001fff0e7899 */ /* 0x000fe4000801141c */
[----:B------:R-:W-:Y:S02]  /*3c90*/  UIADD3 UR7, UPT, UPT, UR13, 0x2000, URZ ;  /* 0x000020000d077890 */ /* 0x000fe4000fffe0ff */
[----:B------:R-:W-:Y:S02]  /*3ca0*/  USGXT.U32 UR16, UR11, 0xe ;  /* 0x0000000e0b10789a */ /* 0x000fe40008000000 */
[----:B------:R-:W-:-:S02]  /*3cb0*/  ULEA.HI UR14, UR14, UR28, URZ, 0x6 ;  /* 0x0000001c0e0e7291 */ /* 0x000fc4000f8f30ff */
[----:B------:R-:W-:Y:S02]  /*3cc0*/  USHF.R.U32.HI UR15, URZ, 0x4, UR7 ;  /* 0x00000004ff0f7899 */ /* 0x000fe40008011607 */
[----:B------:R-:W-:Y:S02]  /*3cd0*/  UIADD3 UR26, UP3, UPT, UR16, 0x2, URZ ;  /* 0x00000002101a7890 */ /* 0x000fe4000ff7e0ff */
[----:B------:R-:W-:Y:S01]  /*3ce0*/  USHF.R.S32.HI UR7, URZ, 0x6, UR14 ;  /* 0x00000006ff077899 */ /* 0x000fe2000801140e */
[----:B------:R-:W-:Y:S01]  /*3cf0*/  UMOV UR6, URZ ;  /* 0x000000ff00067c82 */ /* 0x000fe20008000000 */
[----:B------:R-:W-:Y:S02]  /*3d00*/  USGXT.U32 UR14, UR15, 0xe ;  /* 0x0000000e0f0e789a */ /* 0x000fe40008000000 */
[----:B------:R-:W-:Y:S01]  /*3d10*/  UIADD3.X UR27, UPT, UPT, UR6, 0x40004040, URZ, UP3, !UPT ;  /* 0x40004040061b7890 */ /* 0x000fe20009ffe4ff */
[----:B0-----:R-:W-:Y:S01]  /*3d20*/  IMAD.SHL.U32 R115, R86, 0x40, RZ ;  /* 0x0000004056737824 */ /* 0x001fe200078e00ff */
[----:B------:R-:W-:Y:S01]  /*3d30*/  UISETP.LT.OR UP3, UPT, UR28, 0x40, UP1 ;  /* 0x000000401c00788c */ /* 0x000fe20008f61670 */
[----:B------:R-:W-:Y:S01]  /*3d40*/  IADD3 R86, P0, PT, R140, UR18, RZ ;  /* 0x000000128c567c10 */ /* 0x000fe2000ff1e0ff */
[----:B------:R-:W-:-:S02]  /*3d50*/  UIADD3 UR24, UP2, UPT, UR14, 0x80, URZ ;  /* 0x000000800e187890 */ /* 0x000fc4000ff5e0ff */
[----:B------:R-:W-:Y:S01]  /*3d60*/  UISETP.LT.AND UP4, UPT, UR7, 0x1, UPT ;  /* 0x000000010700788c */ /* 0x000fe2000bf81270 */
[----:B------:R-:W-:Y:S01]  /*3d70*/  UMOV UR5, URZ ;  /* 0x000000ff00057c82 */ /* 0x000fe20008000000 */
[----:B--2---:R-:W-:Y:S01]  /*3d80*/  IMAD.SHL.U32 R117, R87, 0x40, RZ ;  /* 0x0000004057757824 */ /* 0x004fe200078e00ff */
[----:B------:R-:W-:Y:S01]  /*3d90*/  UIADD3.X UR25, UPT, UPT, UR5, 0x40004040, URZ, UP2, !UPT ;  /* 0x4000404005197890 */ /* 0x000fe200097fe4ff */
[----:B------:R-:W-:Y:S01]  /*3da0*/  IADD3.X R3, PT, PT, R156, UR19, R3, P2, P3 ;  /* 0x000000139c037c10 */ /* 0x000fe200097e6403 */
[----:B------:R-:W-:Y:S01]  /*3db0*/  USEL UR5, UR7, 0x1, !UP4 ;  /* 0x0000000107057887 */ /* 0x000fe2000e000000 */
[----:B------:R-:W-:Y:S01]  /*3dc0*/  IADD3.X R87, PT, PT, R104, UR19, RZ, P0, !PT ;  /* 0x0000001368577c10 */ /* 0x000fe200087fe4ff */
[----:B-1----:R-:W-:Y:S01]  /*3dd0*/  BAR.SYNC.DEFER_BLOCKING 0x0 ;  /* 0x0000000000007b1d */ /* 0x002fe20000010000 */
[----:B------:R-:W-:Y:S02]  /*3de0*/  IADD3 R88, P1, PT, R88, UR18, RZ ;  /* 0x0000001258587c10 */ /* 0x000fe4000ff3e0ff */
[----:B------:R-:W-:-:S02]  /*3df0*/  IADD3 R90, P2, PT, R90, UR18, RZ ;  /* 0x000000125a5a7c10 */ /* 0x000fc4000ff5e0ff */
[----:B------:R-:W-:Y:S02]  /*3e00*/  IADD3 R92, P3, PT, R92, UR18, RZ ;  /* 0x000000125c5c7c10 */ /* 0x000fe4000ff7e0ff */
[----:B------:R-:W-:Y:S02]  /*3e10*/  IADD3 R94, P4, PT, R94, UR18, RZ ;  /* 0x000000125e5e7c10 */ /* 0x000fe4000ff9e0ff */
[----:B---3--:R-:W-:Y:S01]  /*3e20*/  IADD3 R112, P0, PT, R106, UR18, RZ ;  /* 0x000000126a707c10 */ /* 0x008fe2000ff1e0ff */
[----:B------:R-:W-:Y:S01]  /*3e30*/  UIADD3 UR11, UPT, UPT, UR5, -0x1, URZ ;  /* 0xffffffff050b7890 */ /* 0x000fe2000fffe0ff */
[----:B------:R-:W-:Y:S02]  /*3e40*/  IADD3.X R89, PT, PT, R89, UR19, RZ, P1, !PT ;  /* 0x0000001359597c10 */ /* 0x000fe40008ffe4ff */
[----:B------:R-:W-:Y:S02]  /*3e50*/  IADD3.X R91, PT, PT, R91, UR19, RZ, P2, !PT ;  /* 0x000000135b5b7c10 */ /* 0x000fe400097fe4ff */
[----:B------:R-:W-:-:S02]  /*3e60*/  IADD3.X R93, PT, PT, R93, UR19, RZ, P3, !PT ;  /* 0x000000135d5d7c10 */ /* 0x000fc40009ffe4ff */
[----:B------:R-:W-:Y:S02]  /*3e70*/  IADD3.X R95, PT, PT, R95, UR19, RZ, P4, !PT ;  /* 0x000000135f5f7c10 */ /* 0x000fe4000a7fe4ff */
[----:B------:R-:W-:Y:S01]  /*3e80*/  IADD3.X R113, PT, PT, R102, UR19, RZ, P0, !PT ;  /* 0x0000001366717c10 */ /* 0x000fe200087fe4ff */
[----:B------:R-:W-:Y:S01]  /*3e90*/  UMOV UR4, URZ ;  /* 0x000000ff00047c82 */ /* 0x000fe20008000000 */
[----:B------:R-:W-:Y:S01]  /*3ea0*/  UISETP.NE.U32.AND UP2, UPT, UR11, URZ, UPT ;  /* 0x000000ff0b00728c */ /* 0x000fe2000bf45070 */
[----:B----4-:R-:W-:Y:S10]  /*3eb0*/  BRA.U UP3, `(.L_x_6) ;  /* 0x0000000103847547 */ /* 0x010ff4000b800000 */
[----:B------:R-:W-:Y:S02]  /*3ec0*/  UIADD3 UR5, UPT, UPT, UR13, 0x4000, URZ ;  /* 0x000040000d057890 */ /* 0x000fe4000fffe0ff */
[----:B------:R-:W-:Y:S02]  /*3ed0*/  USHF.R.U32.HI UR18, URZ, 0x4, UR13 ;  /* 0x00000004ff127899 */ /* 0x000fe4000801160d */
[----:B------:R-:W-:Y:S02]  /*3ee0*/  USHF.R.U32.HI UR5, URZ, 0x4, UR5 ;  /* 0x00000004ff057899 */ /* 0x000fe40008011605 */
[----:B------:R-:W-:Y:S02]  /*3ef0*/  USGXT.U32 UR18, UR18, 0xe ;  /* 0x0000000e1212789a */ /* 0x000fe40008000000 */
[----:B------:R-:W-:Y:S02]  /*3f00*/  USGXT.U32 UR20, UR5, 0xe ;  /* 0x0000000e0514789a */ /* 0x000fe40008000000 */
[----:B------:R-:W-:-:S02]  /*3f10*/  UIADD3 UR38, UP3, UPT, UR18, 0x80, URZ ;  /* 0x0000008012267890 */ /* 0x000fc4000ff7e0ff */
[----:B------:R-:W-:Y:S01]  /*3f20*/  UIADD3 UR40, UP4, UPT, UR20, 0x2, URZ ;  /* 0x0000000214287890 */ /* 0x000fe2000ff9e0ff */
[----:B------:R-:W-:Y:S01]  /*3f30*/  UMOV UR5, URZ ;  /* 0x000000ff00057c82 */ /* 0x000fe20008000000 */
[----:B------:R-:W-:Y:S01]  /*3f40*/  UMOV UR42, 0x0 ;  /* 0x00000000002a7882 */ /* 0x000fe20000000000 */
[----:B------:R-:W-:Y:S02]  /*3f50*/  UIADD3.X UR39, UPT, UPT, UR5, 0x40004040, URZ, UP3, !UPT ;  /* 0x4000404005277890 */ /* 0x000fe40009ffe4ff */
[----:B------:R-:W-:Y:S02]  /*3f60*/  UIADD3.X UR41, UPT, UPT, UR5, 0x40004040, URZ, UP4, !UPT ;  /* 0x4000404005297890 */ /* 0x000fe4000a7fe4ff */
[----:B------:R-:W-:Y:S02]  /*3f70*/  UIADD3.64 UR30, UPT, UPT, UR38, 0x80, URZ ;  /* 0x00000080261e7897 */ /* 0x000fe4000fffe0ff */
[----:B------:R-:W-:Y:S02]  /*3f80*/  UIADD3.64 UR32, UPT, UPT, UR40, 0x2, URZ ;  /* 0x0000000228207897 */ /* 0x000fe4000fffe0ff */
[----:B------:R-:W-:-:S02]  /*3f90*/  UIADD3.64 UR34, UPT, UPT, UR38, 0x100, URZ ;  /* 0x0000010026227897 */ /* 0x000fc4000fffe0ff */
[----:B------:R-:W-:Y:S01]  /*3fa0*/  UIADD3.64 UR36, UPT, UPT, UR40, 0x4, URZ ;  /* 0x0000000428247897 */ /* 0x000fe2000fffe0ff */
[----:B------:R-:W-:Y:S01]  /*3fb0*/  UMOV UR43, 0x4088490 ;  /* 0x04088490002b7882 */ /* 0x000fe20000000000 */
[----:B------:R-:W-:Y:S01]  /*3fc0*/  UMOV UR19, 0x40004040 ;  /* 0x4000404000137882 */ /* 0x000fe20000000000 */
[----:B------:R-:W-:Y:S01]  /*3fd0*/  UMOV UR21, 0x40004040 ;  /* 0x4000404000157882 */ /* 0x000fe20000000000 */
[----:B------:R-:W-:Y:S01]  /*3fe0*/  UMOV UR44, 0x0 ;  /* 0x00000000002c7882 */ /* 0x000fe20000000000 */
[----:B------:R-:W-:Y:S01]  /*3ff0*/  UMOV UR45, 0x4088490 ;  /* 0x04088490002d7882 */ /* 0x000fe20000000000 */
[----:B------:R-:W-:Y:S01]  /*4000*/  UMOV UR46, 0x0 ;  /* 0x00000000002e7882 */ /* 0x000fe20000000000 */
[----:B------:R-:W-:Y:S01]  /*4010*/  UMOV UR47, 0x4088490 ;  /* 0x04088490002f7882 */ /* 0x000fe20000000000 */
[----:B------:R-:W-:Y:S01]  /*4020*/  UMOV UR6, UR10 ;  /* 0x0000000a00067c82 */ /* 0x000fe20008000000 */
[----:B------:R-:W-:Y:S01]  /*4030*/  UMOV UR7, URZ ;  /* 0x000000ff00077c82 */ /* 0x000fe20008000000 */
[----:B------:R0:W-:Y:S01]  /*4040*/  UTCHMMA gdesc[UR18], gdesc[UR20], tmem[UR12], tmem[UR42], idesc[UR43], !UPT ;  /* 0x00ff2a14120075ea */ /* 0x0001e2000f80000c */
[----:B------:R-:W-:Y:S01]  /*4050*/  UMOV UR48, 0x0 ;  /* 0x0000000000307882 */ /* 0x000fe20000000000 */
[----:B------:R-:W-:Y:S01]  /*4060*/  UMOV UR49, 0x4088490 ;  /* 0x0408849000317882 */ /* 0x000fe20000000000 */
[----:B------:R0:W-:Y:S01]  /*4070*/  UTCHMMA gdesc[UR38], gdesc[UR40], tmem[UR12], tmem[UR44], idesc[UR45], UPT ;  /* 0x00ff2c28260075ea */ /* 0x0001e2000b80000c */
[----:B------:R-:W-:Y:S01]  /*4080*/  UMOV UR6, UR6 ;  /* 0x0000000600067c82 */ /* 0x000fe20008000000 */
[----:B------:R0:W-:Y:S01]  /*4090*/  UTCHMMA gdesc[UR30], gdesc[UR32], tmem[UR12], tmem[UR46], idesc[UR47], UPT ;  /* 0x00ff2e201e0075ea */ /* 0x0001e2000b80000c */
[----:B------:R0:W-:Y:S01]  /*40a0*/  UTCHMMA gdesc[UR34], gdesc[UR36], tmem[UR12], tmem[UR48], idesc[UR49], UPT ;  /* 0x00ff3024220075ea */ /* 0x0001e2000b80000c */
[----:B------:R0:W-:Y:S01]  /*40b0*/  UTCBAR [UR6], URZ ;  /* 0x000000ff060073e9 */ /* 0x0001e200080000ff */
[----:B------:R-:W-:Y:S01]  /*40c0*/  NOP ;  /* 0x0000000000007918 */ /* 0x000fe20000000000 */
.L_x_6:
[----:B------:R-:W-:Y:S05]  /*40d0*/  BRA.U !UP2, `(.L_x_7) ;  /* 0x000000110ab07547 */ /* 0x000fea000b800000 */
[----:B------:R-:W-:Y:S02]  /*40e0*/  UIADD3 UR8, UPT, UPT, UR8, -0x40, URZ ;  /* 0xffffffc008087890 */ /* 0x000fe4000fffe0ff */
[----:B0-----:R-:W-:Y:S02]  /*40f0*/  UIADD3.64 UR30, UPT, UPT, UR24, 0x80, URZ ;  /* 0x00000080181e7897 */ /* 0x001fe4000fffe0ff */
[----:B------:R-:W-:Y:S02]  /*4100*/  UIADD3.64 UR32, UPT, UPT, UR26, 0x2, URZ ;  /* 0x000000021a207897 */ /* 0x000fe4000fffe0ff */
[----:B------:R-:W-:Y:S02]  /*4110*/  UIADD3.64 UR34, UPT, UPT, UR24, 0x100, URZ ;  /* 0x0000010018227897 */ /* 0x000fe4000fffe0ff */
[----:B------:R-:W-:Y:S01]  /*4120*/  UIADD3.64 UR36, UPT, UPT, UR26, 0x4, URZ ;  /* 0x000000041a247897 */ /* 0x000fe2000fffe0ff */
[----:B------:R-:W-:Y:S01]  /*4130*/  UMOV UR20, 0x1 ;  /* 0x0000000100147882 */ /* 0x000fe20000000000 */
[----:B------:R-:W-:-:S10]  /*4140*/  UMOV UR5, URZ ;  /* 0x000000ff00057c82 */ /* 0x000fd40008000000 */
.L_x_10:
[----:B------:R-:W-:Y:S01]  /*4150*/  USHF.L.U32 UR4, UR4, 0x1f, URZ ;  /* 0x0000001f04047899 */ /* 0x000fe200080006ff */
[----:B0-----:R-:W-:Y:S01]  /*4160*/  LOP3.LUT R102, R111, 0x2, RZ, 0xfc, !PT ;  /* 0x000000026f667812 */ /* 0x001fe200078efcff */
[----:B------:R-:W-:Y:S01]  /*4170*/  IMAD.WIDE R38, R115, 0x2, R38 ;  /* 0x0000000273267825 */ /* 0x000fe200078e0226 */
[C---:B------:R-:W-:Y:S02]  /*4180*/  LOP3.LUT R106, R111.reuse, 0x8, RZ, 0xfc, !PT ;  /* 0x000000086f6a7812 */ /* 0x040fe400078efcff */
[----:B------:R-:W-:Y:S01]  /*4190*/  ISETP.GE.AND P0, PT, R102, UR8, PT ;  /* 0x0000000866007c0c */ /* 0x000fe2000bf06270 */
[----:B------:R-:W-:Y:S01]  /*41a0*/  IMAD.U32 R114, RZ, RZ, UR4 ;  /* 0x00000004ff727e24 */ /* 0x000fe2000f8e00ff */
[C---:B------:R-:W-:Y:S02]  /*41b0*/  LOP3.LUT R110, R111.reuse, 0xa, RZ, 0xfc, !PT ;  /* 0x0000000a6f6e7812 */ /* 0x040fe400078efcff */
[C---:B------:R-:W-:Y:S01]  /*41c0*/  LOP3.LUT R102, R111.reuse, 0x10, RZ, 0xfc, !PT ;  /* 0x000000106f667812 */ /* 0x040fe200078efcff */
[----:B------:R-:W0:Y:S01]  /*41d0*/  SYNCS.PHASECHK.TRANS64.TRYWAIT P6, [UR10], R114 ;  /* 0x00000072ff0075a7 */ /* 0x000e2200080c110a */
[----:B------:R-:W-:-:S02]  /*41e0*/  LOP3.LUT R104, R111, 0x12, RZ, 0xfc, !PT ;  /* 0x000000126f687812 */ /* 0x000fc400078efcff */
[----:B------:R-:W-:Y:S02]  /*41f0*/  ISETP.GE.AND P1, PT, R106, UR8, PT ;  /* 0x000000086a007c0c */ /* 0x000fe4000bf26270 */
[----:B------:R-:W-:Y:S02]  /*4200*/  ISETP.GE.AND P2, PT, R110, UR8, PT ;  /* 0x000000086e007c0c */ /* 0x000fe4000bf46270 */
[----:B------:R-:W-:Y:S02]  /*4210*/  ISETP.GE.AND P3, PT, R102, UR8, PT ;  /* 0x0000000866007c0c */ /* 0x000fe4000bf66270 */
[----:B------:R-:W-:Y:S02]  /*4220*/  ISETP.GE.AND P4, PT, R104, UR8, PT ;  /* 0x0000000868007c0c */ /* 0x000fe4000bf86270 */
[----:B------:R-:W-:Y:S02]  /*4230*/  ISETP.GE.AND P5, PT, R111, UR8, PT ;  /* 0x000000086f007c0c */ /* 0x000fe4000bfa6270 */
[----:B------:R-:W-:Y:S01]  /*4240*/  PRMT R106, RZ, 0x7610, R106 ;  /* 0x00007610ff6a7816 */ /* 0x000fe2000000006a */
[----:B0-----:R-:W-:Y:S10]  /*4250*/  @!P6 BRA `(.L_x_8) ;  /* 0x0000001c0008e947 */ /* 0x001ff40003800000 */
.L_x_16:
[----:B------:R-:W-:Y:S01]  /*4260*/  LOP3.LUT R102, R111, 0x18, RZ, 0xfc, !PT ;  /* 0x000000186f667812 */ /* 0x000fe200078efcff */
[C---:B------:R-:W-:Y:S01]  /*4270*/  IMAD.WIDE R40, R115.reuse, 0x2, R40 ;  /* 0x0000000273287825 */ /* 0x040fe200078e0228 */
[----:B------:R-:W-:Y:S01]  /*4280*/  PRMT R142, RZ, 0x7610, R142 ;  /* 0x00007610ff8e7816 */ /* 0x000fe2000000008e */
[----:B------:R-:W2:Y:S01]  /*4290*/  @!P5 LDG.E.U16 R106, desc[UR22][R38.64] ;  /* 0x00000016266ad981 */ /* 0x000ea2000c1e1500 */
[----:B------:R-:W-:Y:S01]  /*42a0*/  ISETP.GE.AND P5, PT, R102, UR8, PT ;  /* 0x0000000866007c0c */ /* 0x000fe2000bfa6270 */
[----:B------:R-:W-:Y:S01]  /*42b0*/  IMAD.WIDE R86, R115, 0x2, R86 ;  /* 0x0000000273567825 */ /* 0x000fe200078e0256 */
[----:B------:R-:W-:Y:S02]  /*42c0*/  LOP3.LUT R102, R111, 0x20, RZ, 0xfc, !PT ;  /* 0x000000206f667812 */ /* 0x000fe400078efcff */
[----:B------:R-:W-:Y:S01]  /*42d0*/  PRMT R150, RZ, 0x7610, R150 ;  /* 0x00007610ff967816 */ /* 0x000fe20000000096 */
[----:B------:R-:W3:Y:S01]  /*42e0*/  @!P0 LDG.E.U16 R142, desc[UR22][R40.64] ;  /* 0x00000016288e8981 */ /* 0x000ee2000c1e1500 */
[----:B------:R-:W-:Y:S01]  /*42f0*/  PRMT R148, RZ, 0x7610, R148 ;  /* 0x00007610ff947816 */ /* 0x000fe20000000094 */
[----:B------:R-:W-:Y:S01]  /*4300*/  IMAD.WIDE R92, R115, 0x2, R92 ;  /* 0x00000002735c7825 */ /* 0x000fe200078e025c */
[----:B------:R-:W-:-:S02]  /*4310*/  ISETP.GE.AND P0, PT, R102, UR8, PT ;  /* 0x0000000866007c0c */ /* 0x000fc4000bf06270 */
[C---:B------:R-:W-:Y:S01]  /*4320*/  LOP3.LUT R102, R111.reuse, 0x28, RZ, 0xfc, !PT ;  /* 0x000000286f667812 */ /* 0x040fe200078efcff */
[----:B------:R-:W4:Y:S01]  /*4330*/  @!P1 LDG.E.U16 R150, desc[UR22][R86.64] ;  /* 0x0000001656969981 */ /* 0x000f22000c1e1500 */
[----:B------:R-:W-:Y:S01]  /*4340*/  LOP3.LUT R104, R111, 0x30, RZ, 0xfc, !PT ;  /* 0x000000306f687812 */ /* 0x000fe200078efcff */
[C---:B------:R-:W-:Y:S01]  /*4350*/  IMAD.WIDE R34, R115.reuse, 0x2, R34 ;  /* 0x0000000273227825 */ /* 0x040fe200078e0222 */
[----:B------:R-:W-:Y:S01]  /*4360*/  ISETP.GE.AND P1, PT, R102, UR8, PT ;  /* 0x0000000866007c0c */ /* 0x000fe2000bf26270 */
[----:B------:R-:W5:Y:S01]  /*4370*/  @!P3 LDG.E.U16 R148, desc[UR22][R92.64] ;  /* 0x000000165c94b981 */ /* 0x000f62000c1e1500 */
[----:B------:R-:W-:Y:S01]  /*4380*/  ISETP.GE.AND P3, PT, R104, UR8, PT ;  /* 0x0000000868007c0c */ /* 0x000fe2000bf66270 */
[----:B------:R-:W-:Y:S01]  /*4390*/  IMAD.WIDE R28, R115, 0x2, R28 ;  /* 0x00000002731c7825 */ /* 0x000fe200078e021c */
[----:B------:R-:W-:Y:S02]  /*43a0*/  PRMT R144, RZ, 0x7610, R144 ;  /* 0x00007610ff907816 */ /* 0x000fe40000000090 */
[----:B------:R-:W-:-:S02]  /*43b0*/  PRMT R102, RZ, 0x7610, R102 ;  /* 0x00007610ff667816 */ /* 0x000fc40000000066 */
[----:B------:R-:W-:Y:S01]  /*43c0*/  LOP3.LUT R110, R111, 0x1a, RZ, 0xfc, !PT ;  /* 0x0000001a6f6e7812 */ /* 0x000fe200078efcff */
[C---:B------:R-:W-:Y:S01]  /*43d0*/  IMAD.WIDE R14, R115.reuse, 0x2, R14 ;  /* 0x00000002730e7825 */ /* 0x040fe200078e020e */
[----:B------:R-:W-:Y:S01]  /*43e0*/  PRMT R146, RZ, 0x7610, R146 ;  /* 0x00007610ff927816 */ /* 0x000fe20000000092 */
[----:B------:R-:W3:Y:S01]  /*43f0*/  @!P0 LDG.E.U16 R144, desc[UR22][R28.64] ;  /* 0x000000161c908981 */ /* 0x000ee2000c1e1500 */
[----:B------:R-:W-:Y:S01]  /*4400*/  PRMT R104, RZ, 0x7610, R104 ;  /* 0x00007610ff687816 */ /* 0x000fe20000000068 */
[----:B------:R-:W-:Y:S01]  /*4410*/  IMAD.WIDE R20, R115, 0x2, R20 ;  /* 0x0000000273147825 */ /* 0x000fe200078e0214 */
[----:B------:R-:W-:Y:S01]  /*4420*/  ISETP.GE.AND P0, PT, R110, UR8, PT ;  /* 0x000000086e007c0c */ /* 0x000fe2000bf06270 */
[----:B------:R-:W3:Y:S01]  /*4430*/  @!P5 LDG.E.U16 R102, desc[UR22][R34.64] ;  /* 0x000000162266d981 */ /* 0x000ee2000c1e1500 */
[C---:B------:R-:W-:Y:S02]  /*4440*/  LOP3.LUT R114, R111.reuse, 0x22, RZ, 0xfc, !PT ;  /* 0x000000226f727812 */ /* 0x040fe400078efcff */
[----:B------:R-:W-:Y:S01]  /*4450*/  LOP3.LUT R110, R111, 0x2a, RZ, 0xfc, !PT ;  /* 0x0000002a6f6e7812 */ /* 0x000fe200078efcff */
[----:B------:R-:W3:Y:S01]  /*4460*/  @!P1 LDG.E.U16 R146, desc[UR22][R20.64] ;  /* 0x0000001614929981 */ /* 0x000ee2000c1e1500 */
[----:B------:R-:W-:-:S02]  /*4470*/  ISETP.GE.AND P5, PT, R109, UR8, PT ;  /* 0x000000086d007c0c */ /* 0x000fc4000bfa6270 */
[----:B------:R-:W-:Y:S01]  /*4480*/  ISETP.GE.AND P1, PT, R114, UR8, PT ;  /* 0x0000000872007c0c */ /* 0x000fe2000bf26270 */
[----:B------:R-:W3:Y:S01]  /*4490*/  @!P3 LDG.E.U16 R104, desc[UR22][R14.64] ;  /* 0x000000160e68b981 */ /* 0x000ee2000c1e1500 */
[----:B------:R-:W-:Y:S01]  /*44a0*/  ISETP.GE.AND P3, PT, R110, UR8, PT ;  /* 0x000000086e007c0c */ /* 0x000fe2000bf66270 */
[C---:B------:R-:W-:Y:S01]  /*44b0*/  IMAD.WIDE R6, R115.reuse, 0x2, R6 ;  /* 0x0000000273067825 */ /* 0x040fe200078e0206 */
[----:B------:R-:W-:Y:S02]  /*44c0*/  PRMT R110, RZ, 0x7610, R110 ;  /* 0x00007610ff6e7816 */ /* 0x000fe4000000006e */
[----:B------:R-:W-:Y:S01]  /*44d0*/  PRMT R140, RZ, 0x7610, R140 ;  /* 0x00007610ff8c7816 */ /* 0x000fe2000000008c */
[C---:B------:R-:W-:Y:S01]  /*44e0*/  IMAD.WIDE R88, R115.reuse, 0x2, R88 ;  /* 0x0000000273587825 */ /* 0x040fe200078e0258 */
[----:B------:R-:W-:Y:S02]  /*44f0*/  PRMT R163, RZ, 0x7610, R163 ;  /* 0x00007610ffa37816 */ /* 0x000fe400000000a3 */
[----:B------:R-:W-:Y:S01]  /*4500*/  PRMT R114, RZ, 0x7610, R114 ;  /* 0x00007610ff727816 */ /* 0x000fe20000000072 */
[C---:B------:R-:W-:Y:S01]  /*4510*/  IMAD.WIDE R94, R115.reuse, 0x2, R94 ;  /* 0x00000002735e7825 */ /* 0x040fe200078e025e */
[----:B------:R-:W-:Y:S01]  /*4520*/  PRMT R165, RZ, 0x7610, R165 ;  /* 0x00007610ffa57816 */ /* 0x000fe200000000a5 */
[----:B------:R-:W3:Y:S01]  /*4530*/  @!P5 LDG.E.U16 R110, desc[UR22][R6.64] ;  /* 0x00000016066ed981 */ /* 0x000ee2000c1e1500 */
[----:B------:R-:W-:Y:S01]  /*4540*/  PRMT R138, RZ, 0x7610, R138 ;  /* 0x00007610ff8a7816 */ /* 0x000fe2000000008a */
[----:B------:R-:W-:-:S02]  /*4550*/  IMAD.WIDE R18, R115, 0x2, R18 ;  /* 0x0000000273127825 */ /* 0x000fc400078e0212 */
[----:B------:R-:W3:Y:S02]  /*4560*/  @!P2 LDG.E.U16 R140, desc[UR22][R88.64] ;  /* 0x00000016588ca981 */ /* 0x000ee4000c1e1500 */
[C---:B------:R-:W-:Y:S02]  /*4570*/  IMAD.WIDE R26, R115.reuse, 0x2, R26 ;  /* 0x00000002731a7825 */ /* 0x040fe400078e021a */
[----:B------:R-:W3:Y:S02]  /*4580*/  @!P4 LDG.E.U16 R163, desc[UR22][R94.64] ;  /* 0x000000165ea3c981 */ /* 0x000ee4000c1e1500 */
[----:B------:R-:W-:Y:S02]  /*4590*/  IMAD.WIDE R32, R115, 0x2, R32 ;  /* 0x0000000273207825 */ /* 0x000fe400078e0220 */
[----:B------:R-:W3:Y:S04]  /*45a0*/  @!P1 LDG.E.U16 R114, desc[UR22][R26.64] ;  /* 0x000000161a729981 */ /* 0x000ee8000c1e1500 */
[----:B------:R-:W3:Y:S04]  /*45b0*/  @!P3 LDG.E.U16 R165, desc[UR22][R18.64] ;  /* 0x0000001612a5b981 */ /* 0x000ee8000c1e1500 */
[----:B------:R-:W3:Y:S01]  /*45c0*/  @!P0 LDG.E.U16 R138, desc[UR22][R32.64] ;  /* 0x00000016208a8981 */ /* 0x000ee2000c1e1500 */
[----:B------:R-:W-:-:S04]  /*45d0*/  LOP3.LUT R119, R111, 0x4, RZ, 0xfc, !PT ;  /* 0x000000046f777812 */ /* 0x000fc800078efcff */
[----:B------:R-:W-:Y:S02]  /*45e0*/  ISETP.GE.AND P0, PT, R119, UR8, PT ;  /* 0x0000000877007c0c */ /* 0x000fe4000bf06270 */
[C---:B------:R-:W-:Y:S02]  /*45f0*/  LOP3.LUT R119, R111.reuse, 0x6, RZ, 0xfc, !PT ;  /* 0x000000066f777812 */ /* 0x040fe400078efcff */
[----:B------:R-:W-:Y:S02]  /*4600*/  LOP3.LUT R121, R111, 0xc, RZ, 0xfc, !PT ;  /* 0x0000000c6f797812 */ /* 0x000fe400078efcff */
[----:B------:R-:W-:Y:S02]  /*4610*/  ISETP.GE.AND P5, PT, R119, UR8, PT ;  /* 0x0000000877007c0c */ /* 0x000fe4000bfa6270 */
[----:B------:R-:W-:Y:S02]  /*4620*/  LOP3.LUT R119, R111, 0x14, RZ, 0xfc, !PT ;  /* 0x000000146f777812 */ /* 0x000fe400078efcff */
[----:B------:R-:W-:-:S02]  /*4630*/  LEA.HI R123, R0, 0xe, RZ, 0x1a ;  /* 0x0000000e007b7811 */ /* 0x000fc400078fd0ff */
[----:B------:R-:W-:Y:S02]  /*4640*/  ISETP.GE.AND P4, PT, R121, UR8, PT ;  /* 0x0000000879007c0c */ /* 0x000fe4000bf86270 */
[----:B------:R-:W-:Y:S02]  /*4650*/  ISETP.GE.AND P2, PT, R119, UR8, PT ;  /* 0x0000000877007c0c */ /* 0x000fe4000bf46270 */
[----:B------:R-:W-:Y:S02]  /*4660*/  ISETP.GE.AND P1, PT, R123, UR8, PT ;  /* 0x000000087b007c0c */ /* 0x000fe4000bf26270 */
[----:B------:R-:W-:Y:S01]  /*4670*/  LOP3.LUT R119, R111, 0x1c, RZ, 0xfc, !PT ;  /* 0x0000001c6f777812 */ /* 0x000fe200078efcff */
[C---:B------:R-:W-:Y:S01]  /*4680*/  IMAD.WIDE R44, R115.reuse, 0x2, R44 ;  /* 0x00000002732c7825 */ /* 0x040fe200078e022c */
[----:B------:R-:W-:Y:S02]  /*4690*/  PRMT R157, RZ, 0x7610, R157 ;  /* 0x00007610ff9d7816 */ /* 0x000fe4000000009d */
[----:B------:R-:W-:Y:S01]  /*46a0*/  PRMT R155, RZ, 0x7610, R155 ;  /* 0x00007610ff9b7816 */ /* 0x000fe2000000009b */
[----:B------:R-:W-:Y:S01]  /*46b0*/  IMAD.WIDE R90, R115, 0x2, R90 ;  /* 0x00000002735a7825 */ /* 0x000fe200078e025a */
[----:B------:R-:W-:-:S02]  /*46c0*/  ISETP.GE.AND P3, PT, R119, UR8, PT ;  /* 0x0000000877007c0c */ /* 0x000fc4000bf66270 */
[----:B------:R-:W-:Y:S01]  /*46d0*/  LEA.HI R119, R0, 0x1e, RZ, 0x1a ;  /* 0x0000001e00777811 */ /* 0x000fe200078fd0ff */
[----:B------:R-:W3:Y:S01]  /*46e0*/  @!P0 LDG.E.U16 R157, desc[UR22][R44.64] ;  /* 0x000000162c9d8981 */ /* 0x000ee2000c1e1500 */
[----:B------:R-:W-:Y:S01]  /*46f0*/  PRMT R139, RZ, 0x7610, R139 ;  /* 0x00007610ff8b7816 */ /* 0x000fe2000000008b */
[----:B------:R-:W-:Y:S01]  /*4700*/  IMAD.WIDE R78, R115, 0x2, R78 ;  /* 0x00000002734e7825 */ /* 0x000fe200078e024e */
[----:B------:R-:W-:Y:S01]  /*4710*/  ISETP.GE.AND P0, PT, R119, UR8, PT ;  /* 0x0000000877007c0c */ /* 0x000fe2000bf06270 */
[----:B------:R-:W3:Y:S01]  /*4720*/  @!P4 LDG.E.U16 R155, desc[UR22][R90.64] ;  /* 0x000000165a9bc981 */ /* 0x000ee2000c1e1500 */
[----:B------:R-:W-:Y:S02]  /*4730*/  ISETP.GE.AND P4, PT, R99, UR8, PT ;  /* 0x0000000863007c0c */ /* 0x000fe4000bf86270 */
[----:B------:R-:W-:Y:S01]  /*4740*/  LOP3.LUT R119, R111, 0x24, RZ, 0xfc, !PT ;  /* 0x000000246f777812 */ /* 0x000fe200078efcff */
[----:B------:R-:W-:Y:S01]  /*4750*/  IMAD.WIDE R112, R115, 0x2, R112 ;  /* 0x0000000273707825 */ /* 0x000fe200078e0270 */
[----:B------:R-:W-:Y:S01]  /*4760*/  PRMT R153, RZ, 0x7610, R153 ;  /* 0x00007610ff997816 */ /* 0x000fe20000000099 */
[----:B------:R-:W3:Y:S01]  /*4770*/  @!P1 LDG.E.U16 R139, desc[UR22][R78.64] ;  /* 0x000000164e8b9981 */ /* 0x000ee2000c1e1500 */
[----:B------:R-:W-:-:S02]  /*4780*/  ISETP.GE.AND P1, PT, R119, UR8, PT ;  /* 0x0000000877007c0c */ /* 0x000fc4000bf26270 */
[----:B------:R-:W-:Y:S01]  /*4790*/  LOP3.LUT R119, R111, 0x26, RZ, 0xfc, !PT ;  /* 0x000000266f777812 */ /* 0x000fe200078efcff */
[----:B------:R-:W-:Y:S01]  /*47a0*/  IMAD.WIDE R36, R115, 0x2, R36 ;  /* 0x0000000273247825 */ /* 0x000fe200078e0224 */
[----:B------:R-:W-:Y:S01]  /*47b0*/  PRMT R129, RZ, 0x7610, R129 ;  /* 0x00007610ff817816 */ /* 0x000fe20000000081 */
[----:B------:R-:W3:Y:S01]  /*47c0*/  @!P2 LDG.E.U16 R153, desc[UR22][R112.64] ;  /* 0x000000167099a981 */ /* 0x000ee2000c1e1500 */
[----:B------:R-:W-:Y:S02]  /*47d0*/  ISETP.GE.AND P2, PT, R119, UR8, PT ;  /* 0x0000000877007c0c */ /* 0x000fe4000bf46270 */
[----:B------:R-:W-:Y:S01]  /*47e0*/  LOP3.LUT R119, R111, 0x2c, RZ, 0xfc, !PT ;  /* 0x0000002c6f777812 */ /* 0x000fe200078efcff */
[----:B------:R-:W-:Y:S01]  /*47f0*/  IMAD.WIDE R30, R115, 0x2, R30 ;  /* 0x00000002731e7825 */ /* 0x000fe200078e021e */
[----:B------:R-:W-:Y:S01]  /*4800*/  PRMT R151, RZ, 0x7610, R151 ;  /* 0x00007610ff977816 */ /* 0x000fe20000000097 */
[----:B------:R-:W3:Y:S01]  /*4810*/  @!P4 LDG.E.U16 R129, desc[UR22][R36.64] ;  /* 0x000000162481c981 */ /* 0x000ee2000c1e1500 */
[----:B------:R-:W-:-:S02]  /*4820*/  ISETP.GE.AND P4, PT, R119, UR8, PT ;  /* 0x0000000877007c0c */ /* 0x000fc4000bf86270 */
[----:B------:R-:W-:Y:S01]  /*4830*/  LEA.HI R119, R0, 0x2e, RZ, 0x1a ;  /* 0x0000002e00777811 */ /* 0x000fe200078fd0ff */
[----:B------:R-:W-:Y:S01]  /*4840*/  IMAD.WIDE R80, R115, 0x2, R80 ;  /* 0x0000000273507825 */ /* 0x000fe200078e0250 */
[----:B------:R-:W-:Y:S01]  /*4850*/  PRMT R127, RZ, 0x7610, R127 ;  /* 0x00007610ff7f7816 */ /* 0x000fe2000000007f */
[----:B------:R-:W3:Y:S01]  /*4860*/  @!P3 LDG.E.U16 R151, desc[UR22][R30.64] ;  /* 0x000000161e97b981 */ /* 0x000ee2000c1e1500 */
[----:B------:R-:W-:Y:S02]  /*4870*/  ISETP.GE.AND P3, PT, R119, UR8, PT ;  /* 0x0000000877007c0c */ /* 0x000fe4000bf66270 */
[----:B------:R-:W-:Y:S02]  /*4880*/  LOP3.LUT R119, R111, 0x32, RZ, 0xfc, !PT ;  /* 0x000000326f777812 */ /* 0x000fe400078efcff */
[----:B------:R-:W3:Y:S02]  /*4890*/  @!P0 LDG.E.U16 R127, desc[UR22][R80.64] ;  /* 0x00000016507f8981 */ /* 0x000ee4000c1e1500 */
[----:B------:R-:W-:Y:S01]  /*48a0*/  ISETP.GE.AND P0, PT, R119, UR8, PT ;  /* 0x0000000877007c0c */ /* 0x000fe2000bf06270 */
[----:B------:R-:W-:Y:S01]  /*48b0*/  IMAD.WIDE R24, R115, 0x2, R24 ;  /* 0x0000000273187825 */ /* 0x000fe200078e0218 */
[----:B------:R-:W-:-:S02]  /*48c0*/  PRMT R149, RZ, 0x7610, R149 ;  /* 0x00007610ff957816 */ /* 0x000fc40000000095 */
[----:B------:R-:W-:Y:S01]  /*48d0*/  LOP3.LUT R119, R111, 0x34, RZ, 0xfc, !PT ;  /* 0x000000346f777812 */ /* 0x000fe200078efcff */
[C---:B------:R-:W-:Y:S01]  /*48e0*/  IMAD.WIDE R22, R115.reuse, 0x2, R22 ;  /* 0x0000000273167825 */ /* 0x040fe200078e0216 */
[----:B------:R-:W-:Y:S02]  /*48f0*/  PRMT R125, RZ, 0x7610, R125 ;  /* 0x00007610ff7d7816 */ /* 0x000fe4000000007d */
[----:B------:R-:W-:Y:S01]  /*4900*/  PRMT R147, RZ, 0x7610, R147 ;  /* 0x00007610ff937816 */ /* 0x000fe20000000093 */
[----:B------:R-:W3:Y:S01]  /*4910*/  @!P1 LDG.E.U16 R149, desc[UR22][R24.64] ;  /* 0x0000001618959981 */ /* 0x000ee2000c1e1500 */
[----:B------:R-:W-:Y:S01]  /*4920*/  PRMT R123, RZ, 0x7610, R123 ;  /* 0x00007610ff7b7816 */ /* 0x000fe2000000007b */
[----:B------:R-:W-:Y:S01]  /*4930*/  IMAD.WIDE R16, R115, 0x2, R16 ;  /* 0x0000000273107825 */ /* 0x000fe200078e0210 */
[----:B------:R-:W-:Y:S01]  /*4940*/  PRMT R161, RZ, 0x7610, R161 ;  /* 0x00007610ffa17816 */ /* 0x000fe200000000a1 */
[----:B------:R-:W3:Y:S01]  /*4950*/  @!P2 LDG.E.U16 R125, desc[UR22][R22.64] ;  /* 0x00000016167da981 */ /* 0x000ee2000c1e1500 */
[----:B------:R-:W-:Y:S01]  /*4960*/  ISETP.GE.AND P1, PT, R119, UR8, PT ;  /* 0x0000000877007c0c */ /* 0x000fe2000bf26270 */
[C---:B------:R-:W-:Y:S01]  /*4970*/  IMAD.WIDE R12, R115.reuse, 0x2, R12 ;  /* 0x00000002730c7825 */ /* 0x040fe200078e020c */
[----:B------:R-:W-:Y:S01]  /*4980*/  LEA.HI R119, R0, 0x3e, RZ, 0x1a ;  /* 0x0000003e00777811 */ /* 0x000fe200078fd0ff */
[----:B------:R-:W3:Y:S02]  /*4990*/  @!P4 LDG.E.U16 R147, desc[UR22][R16.64] ;  /* 0x000000161093c981 */ /* 0x000ee4000c1e1500 */
[----:B------:R-:W-:Y:S01]  /*49a0*/  IMAD.WIDE R82, R115, 0x2, R82 ;  /* 0x0000000273527825 */ /* 0x000fe200078e0252 */
[----:B------:R-:W-:Y:S01]  /*49b0*/  ISETP.GE.AND P2, PT, R119, UR8, PT ;  /* 0x0000000877007c0c */ /* 0x000fe2000bf46270 */
        /* <DEDUP_REMOVED lines=23> */
[----:B------:R-:W-:Y:S01]  /*4b30*/  BAR.SYNC.DEFER_BLOCKING 0x0 ;  /* 0x0000000000007b1d */ /* 0x000fe20000010000 */
[----:B------:R-:W-:-:S04]  /*4b40*/  LOP3.LUT R152, R0, 0x3f, RZ, 0xc0, !PT ;  /* 0x0000003f00987812 */ /* 0x000fc800078ec0ff */
[----:B------:R-:W-:Y:S01]  /*4b50*/  ISETP.GE.AND P0, PT, R152, UR8, PT ;  /* 0x0000000898007c0c */ /* 0x000fe2000bf06270 */
[----:B------:R-:W-:Y:S01]  /*4b60*/  IMAD.WIDE R70, R117, 0x2, R70 ;  /* 0x0000000275467825 */ /* 0x000fe200078e0246 */
[----:B------:R-:W-:-:S03]  /*4b70*/  PRMT R152, RZ, 0x7610, R152 ;  /* 0x00007610ff987816 */ /* 0x000fc60000000098 */
[----:B------:R-:W-:Y:S01]  /*4b80*/  IMAD.WIDE R62, R117, 0x2, R62 ;  /* 0x00000002753e7825 */ /* 0x000fe200078e023e */
[----:B------:R-:W-:-:S03]  /*4b90*/  PRMT R154, RZ, 0x7610, R154 ;  /* 0x00007610ff9a7816 */ /* 0x000fc6000000009a */
[----:B------:R-:W-:-:S04]  /*4ba0*/  IMAD.WIDE R54, R117, 0x2, R54 ;  /* 0x0000000275367825 */ /* 0x000fc800078e0236 */
[----:B------:R-:W-:-:S04]  /*4bb0*/  IMAD.WIDE R42, R117, 0x2, R42 ;  /* 0x00000002752a7825 */ /* 0x000fc800078e022a */
[----:B------:R-:W-:-:S04]  /*4bc0*/  IMAD.WIDE R72, R117, 0x2, R72 ;  /* 0x0000000275487825 */ /* 0x000fc800078e0248 */
[----:B------:R-:W-:-:S04]  /*4bd0*/  IMAD.WIDE R64, R117, 0x2, R64 ;  /* 0x0000000275407825 */ /* 0x000fc800078e0240 */
[----:B------:R-:W-:-:S04]  /*4be0*/  IMAD.WIDE R56, R117, 0x2, R56 ;  /* 0x0000000275387825 */ /* 0x000fc800078e0238 */
[----:B------:R-:W-:-:S04]  /*4bf0*/  IMAD.WIDE R46, R117, 0x2, R46 ;  /* 0x00000002752e7825 */ /* 0x000fc800078e022e */
[----:B------:R-:W-:-:S04]  /*4c00*/  IMAD.WIDE R74, R117, 0x2, R74 ;  /* 0x00000002754a7825 */ /* 0x000fc800078e024a */
[C---:B------:R-:W-:Y:S01]  /*4c10*/  IMAD.WIDE R66, R117.reuse, 0x2, R66 ;  /* 0x0000000275427825 */ /* 0x040fe200078e0242 */
[----:B------:R-:W3:Y:S03]  /*4c20*/  @!P0 LDG.E.U16 R152, desc[UR22][R74.64] ;  /* 0x000000164a988981 */ /* 0x000ee6000c1e1500 */
[----:B------:R-:W-:-:S04]  /*4c30*/  IMAD.WIDE R58, R117, 0x2, R58 ;  /* 0x00000002753a7825 */ /* 0x000fc800078e023a */
[----:B------:R-:W-:-:S04]  /*4c40*/  IMAD.WIDE R50, R117, 0x2, R50 ;  /* 0x0000000275327825 */ /* 0x000fc800078e0232 */
[----:B------:R-:W-:-:S04]  /*4c50*/  IMAD.WIDE R76, R117, 0x2, R76 ;  /* 0x00000002754c7825 */ /* 0x000fc800078e024c */
[C---:B------:R-:W-:Y:S01]  /*4c60*/  IMAD.WIDE R68, R117.reuse, 0x2, R68 ;  /* 0x0000000275447825 */ /* 0x040fe200078e0244 */
[----:B------:R-:W3:Y:S03]  /*4c70*/  @!P0 LDG.E.U16 R154, desc[UR22][R76.64] ;  /* 0x000000164c9a8981 */ /* 0x000ee6000c1e1500 */
[----:B------:R-:W-:-:S04]  /*4c80*/  IMAD.WIDE R60, R117, 0x2, R60 ;  /* 0x00000002753c7825 */ /* 0x000fc800078e023c */
[----:B------:R-:W-:Y:S01]  /*4c90*/  IMAD.WIDE R52, R117, 0x2, R52 ;  /* 0x0000000275347825 */ /* 0x000fe200078e0234 */
[----:B--2---:R0:W-:Y:S02]  /*4ca0*/  STS.U16 [R101+UR13+0x2000], R106 ;  /* 0x0020006a65007988 */ /* 0x0041e4000800040d */
[----:B0-----:R-:W-:Y:S02]  /*4cb0*/  PRMT R106, RZ, 0x7610, R106 ;  /* 0x00007610ff6a7816 */ /* 0x001fe4000000006a */
[----:B----4-:R0:W-:Y:S04]  /*4cc0*/  STS.U16 [R101+UR13+0x2400], R150 ;  /* 0x0024009665007988 */ /* 0x0101e8000800040d */
[----:B-----5:R1:W-:Y:S04]  /*4cd0*/  STS.U16 [R101+UR13+0x2800], R148 ;  /* 0x0028009465007988 */ /* 0x0203e8000800040d */
[----:B------:R-:W2:Y:S01]  /*4ce0*/  @!P0 LDG.E.U16 R106, desc[UR22][R54.64] ;  /* 0x00000016366a8981 */ /* 0x000ea2000c1e1500 */
[----:B0-----:R-:W-:-:S03]  /*4cf0*/  PRMT R150, RZ, 0x7610, R150 ;  /* 0x00007610ff967816 */ /* 0x001fc60000000096 */
[----:B---3--:R-:W-:Y:S01]  /*4d00*/  STS.U16 [R101+UR13+0x3000], R144 ;  /* 0x0030009065007988 */ /* 0x008fe2000800040d */
[----:B-1----:R-:W-:-:S03]  /*4d10*/  PRMT R148, RZ, 0x7610, R148 ;  /* 0x00007610ff947816 */ /* 0x002fc60000000094 */
[----:B------:R0:W-:Y:S04]  /*4d20*/  STS.U16 [R101+UR13+0x2c00], R102 ;  /* 0x002c006665007988 */ /* 0x0001e8000800040d */
[----:B------:R1:W-:Y:S04]  /*4d30*/  STS.U16 [R101+UR13+0x3400], R146 ;  /* 0x0034009265007988 */ /* 0x0003e8000800040d */
[----:B------:R3:W-:Y:S01]  /*4d40*/  STS.U16 [R101+UR13+0x3800], R104 ;  /* 0x0038006865007988 */ /* 0x0007e2000800040d */
[----:B0-----:R-:W-:Y:S02]  /*4d50*/  PRMT R102, RZ, 0x7610, R102 ;  /* 0x00007610ff667816 */ /* 0x001fe40000000066 */
[----:B------:R-:W-:Y:S01]  /*4d60*/  PRMT R144, RZ, 0x7610, R144 ;  /* 0x00007610ff907816 */ /* 0x000fe20000000090 */
[----:B------:R-:W4:Y:S01]  /*4d70*/  @!P0 LDG.E.U16 R148, desc[UR22][R70.64] ;  /* 0x0000001646948981 */ /* 0x000f22000c1e1500 */
[----:B-1----:R-:W-:-:S03]  /*4d80*/  PRMT R146, RZ, 0x7610, R146 ;  /* 0x00007610ff927816 */ /* 0x002fc60000000092 */
[----:B------:R-:W5:Y:S04]  /*4d90*/  @!P0 LDG.E.U16 R102, desc[UR22][R42.64] ;  /* 0x000000162a668981 */ /* 0x000f68000c1e1500 */
[----:B------:R0:W-:Y:S04]  /*4da0*/  STS.U16 [R101+UR13+0x3c00], R110 ;  /* 0x003c006e65007988 */ /* 0x0001e8000800040d */
[----:B------:R1:W-:Y:S01]  /*4db0*/  STS.U16 [R100+UR13+0x2500], R140 ;  /* 0x0025008c64007988 */ /* 0x0003e2000800040d */
[----:B---3--:R-:W-:-:S03]  /*4dc0*/  PRMT R104, RZ, 0x7610, R104 ;  /* 0x00007610ff687816 */ /* 0x008fc60000000068 */
[----:B------:R3:W-:Y:S01]  /*4dd0*/  STS.U16 [R100+UR13+0x2100], R142 ;  /* 0x0021008e64007988 */ /* 0x0007e2000800040d */
[----:B0-----:R-:W-:-:S03]  /*4de0*/  PRMT R110, RZ, 0x7610, R110 ;  /* 0x00007610ff6e7816 */ /* 0x001fc6000000006e */
[----:B------:R0:W-:Y:S01]  /*4df0*/  STS.U16 [R100+UR13+0x2900], R163 ;  /* 0x002900a364007988 */ /* 0x0001e2000800040d */
[----:B-1----:R-:W-:-:S03]  /*4e00*/  PRMT R140, RZ, 0x7610, R140 ;  /* 0x00007610ff8c7816 */ /* 0x002fc6000000008c */
[----:B------:R1:W-:Y:S01]  /*4e10*/  STS.U16 [R100+UR13+0x3100], R114 ;  /* 0x0031007264007988 */ /* 0x0003e2000800040d */
[----:B---3--:R-:W-:-:S03]  /*4e20*/  PRMT R142, RZ, 0x7610, R142 ;  /* 0x00007610ff8e7816 */ /* 0x008fc6000000008e */
[----:B------:R3:W-:Y:S01]  /*4e30*/  STS.U16 [R100+UR13+0x3500], R165 ;  /* 0x003500a564007988 */ /* 0x0007e2000800040d */
[----:B0-----:R-:W-:-:S03]  /*4e40*/  PRMT R163, RZ, 0x7610, R163 ;  /* 0x00007610ffa37816 */ /* 0x001fc600000000a3 */
[----:B------:R0:W-:Y:S01]  /*4e50*/  STS.U16 [R100+UR13+0x2d00], R138 ;  /* 0x002d008a64007988 */ /* 0x0001e2000800040d */
[----:B-1----:R-:W-:-:S03]  /*4e60*/  PRMT R114, RZ, 0x7610, R114 ;  /* 0x00007610ff727816 */ /* 0x002fc60000000072 */
[----:B------:R-:W5:Y:S01]  /*4e70*/  @!P0 LDG.E.U16 R140, desc[UR22][R62.64] ;  /* 0x000000163e8c8981 */ /* 0x000f62000c1e1500 */
[----:B---3--:R-:W-:-:S03]  /*4e80*/  PRMT R165, RZ, 0x7610, R165 ;  /* 0x00007610ffa57816 */ /* 0x008fc600000000a5 */
[----:B------:R-:W3:Y:S01]  /*4e90*/  @!P0 LDG.E.U16 R163, desc[UR22][R46.64] ;  /* 0x000000162ea38981 */ /* 0x000ee2000c1e1500 */
[----:B0-----:R-:W-:-:S03]  /*4ea0*/  PRMT R138, RZ, 0x7610, R138 ;  /* 0x00007610ff8a7816 */ /* 0x001fc6000000008a */
[----:B------:R-:W3:Y:S04]  /*4eb0*/  @!P0 LDG.E.U16 R110, desc[UR22][R56.64] ;  /* 0x00000016386e8981 */ /* 0x000ee8000c1e1500 */
        /* <DEDUP_REMOVED lines=26> */
[----:B------:R-:W-:-:S04]  /*5060*/  ULEA UR10, UR20, UR13, 0x3 ;  /* 0x0000000d140a7291 */ /* 0x000fc8000f8e18ff */
[----:B------:R-:W-:Y:S01]  /*5070*/  UIADD3 UR10, UPT, UPT, UR10, 0x6000, URZ ;  /* 0x000060000a0a7890 */ /* 0x000fe2000fffe0ff */
[----:B--2---:R0:W-:Y:S04]  /*5080*/  STS.U16 [R101+UR13+0x5400], R106 ;  /* 0x0054006a65007988 */ /* 0x0041e8000800040d */
[----:B----4-:R0:W-:Y:S04]  /*5090*/  STS.U16 [R101+UR13+0x5c00], R148 ;  /* 0x005c009465007988 */ /* 0x0101e8000800040d */
[----:B-----5:R0:W-:Y:S04]  /*50a0*/  STS.U16 [R101+UR13+0x5000], R102 ;  /* 0x0050006665007988 */ /* 0x0201e8000800040d */
[----:B------:R0:W-:Y:S04]  /*50b0*/  STS.U16 [R101+UR13+0x5800], R140 ;  /* 0x0058008c65007988 */ /* 0x0001e8000800040d */
[----:B---3--:R0:W-:Y:S04]  /*50c0*/  STS.U16 [R100+UR13+0x5100], R163 ;  /* 0x005100a364007988 */ /* 0x0081e8000800040d */
        /* <DEDUP_REMOVED lines=11> */
[----:B------:R1:W-:Y:S06]  /*5180*/  MEMBAR.ALL.CTA ;  /* 0x0000000000007992 */ /* 0x0003ec0000008000 */
[----:B-1----:R-:W1:Y:S02]  /*5190*/  FENCE.VIEW.ASYNC.S ;  /* 0x00000000000073c6 */ /* 0x002e640000000000 */
[----:B-1----:R-:W-:Y:S06]  /*51a0*/  BAR.SYNC.DEFER_BLOCKING 0x0 ;  /* 0x0000000000007b1d */ /* 0x002fec0000010000 */
[----:B------:R-:W-:Y:S05]  /*51b0*/  BRA.U UP1, `(.L_x_9) ;  /* 0x00000001014c7547 */ /* 0x000fea000b800000 */
[----:B------:R-:W-:Y:S01]  /*51c0*/  UMOV UR15, 0x40004040 ;  /* 0x40004040000f7882 */ /* 0x000fe20000000000 */
        /* <DEDUP_REMOVED lines=9> */
[----:B------:R1:W-:Y:S01]  /*5260*/  UTCHMMA gdesc[UR14], gdesc[UR16], tmem[UR12], tmem[UR18], idesc[UR19], UPT ;  /* 0x00ff12100e0075ea */ /* 0x0003e2000b80000c */
        /* <DEDUP_REMOVED lines=8> */
.L_x_9:
[----:B------:R-:W-:Y:S02]  /*52f0*/  UIADD3 UR20, UPT, UPT, UR20, 0x1, URZ ;  /* 0x0000000114147890 */ /* 0x000fe4000fffe0ff */
[----:B------:R-:W-:Y:S02]  /*5300*/  UIADD3 UR11, UPT, UPT, UR11, -0x1, URZ ;  /* 0xffffffff0b0b7890 */ /* 0x000fe4000fffe0ff */
[----:B------:R-:W-:Y:S02]  /*5310*/  UISETP.GT.AND UP2, UPT, UR20, 0x1, UPT ;  /* 0x000000011400788c */ /* 0x000fe4000bf44270 */
[----:B------:R-:W-:Y:S02]  /*5320*/  UIADD3 UR8, UPT, UPT, UR8, -0x40, URZ ;  /* 0xffffffc008087890 */ /* 0x000fe4000fffe0ff */
[----:B-1----:R-:W-:Y:S02]  /*5330*/  USEL UR4, URZ, 0x1, !UP2 ;  /* 0x00000001ff047887 */ /* 0x002fe4000d000000 */
[----:B------:R-:W-:-:S02]  /*5340*/  USEL UR20, UR20, URZ, !UP2 ;  /* 0x000000ff14147287 */ /* 0x000fc4000d000000 */
[----:B------:R-:W-:Y:S02]  /*5350*/  UISETP.NE.U32.AND UP2, UPT, UR11, URZ, UPT ;  /* 0x000000ff0b00728c */ /* 0x000fe4000bf45070 */
[----:B------:R-:W-:-:S03]  /*5360*/  ULOP3.LUT UR6, UR5, UR4, URZ, 0x3c, !UPT ;  /* 0x0000000405067292 */ /* 0x000fc6000f8e3cff */
[----:B------:R-:W-:-:S04]  /*5370*/  UMOV UR4, UR5 ;  /* 0x0000000500047c82 */ /* 0x000fc80008000000 */
[----:B------:R-:W-:Y:S01]  /*5380*/  UMOV UR5, UR6 ;  /* 0x0000000600057c82 */ /* 0x000fe20008000000 */
[----:B------:R-:W-:Y:S05]  /*5390*/  BRA.U UP2, `(.L_x_10) ;  /* 0xffffffed026c7547 */ /* 0x000fea000b83ffff */
.L_x_7:
[----:B------:R-:W-:-:S09]  /*53a0*/  UISETP.GE.AND UP1, UPT, UR28, 0x40, UPT ;  /* 0x000000401c00788c */ /* 0x000fd2000bf26270 */
[----:B------:R-:W-:Y:S05]  /*53b0*/  BRA.U !UP1, `(.L_x_11) ;  /* 0x0000000109107547 */ /* 0x000fea000b800000 */
[----:B------:R-:W-:-:S06]  /*53c0*/  USHF.L.U32 UR4, UR4, 0x1f, URZ ;  /* 0x0000001f04047899 */ /* 0x000fcc00080006ff */
[----:B------:R-:W-:-:S04]  /*53d0*/  IMAD.U32 R2, RZ, RZ, UR4 ;  /* 0x00000004ff027e24 */ /* 0x000fc8000f8e00ff */
[----:B------:R-:W1:Y:S02]  /*53e0*/  SYNCS.PHASECHK.TRANS64.TRYWAIT P0, [UR10], R2 ;  /* 0x00000002ff0075a7 */ /* 0x000e64000800110a */
[----:B-1----:R-:W-:Y:S05]  /*53f0*/  @!P0 BRA `(.L_x_12) ;  /* 0x0000000800ac8947 */ /* 0x002fea0003800000 */
.L_x_11:
[----:B------:R-:W-:Y:S01]  /*5400*/  BAR.SYNC.DEFER_BLOCKING 0x0 ;  /* 0x0000000000007b1d */ /* 0x000fe20000010000 */
[C---:B------:R-:W-:Y:S01]  /*5410*/  LOP3.LUT P0, RZ, R0.reuse, 0x7f, RZ, 0xc0, !PT ;  /* 0x0000007f00ff7812 */ /* 0x040fe2000780c0ff */
[C---:B------:R-:W-:Y:S02]  /*5420*/  IMAD.SHL.U32 R20, R0.reuse, 0x80, RZ ;  /* 0x0000008000147824 */ /* 0x040fe400078e00ff */
[C---:B------:R-:W-:Y:S02]  /*5430*/  IMAD.SHL.U32 R2, R0.reuse, 0x10, RZ ;  /* 0x0000001000027824 */ /* 0x040fe400078e00ff */
[----:B------:R-:W-:Y:S01]  /*5440*/  IMAD.SHL.U32 R3, R0, 0x8, RZ ;  /* 0x0000000800037824 */ /* 0x000fe200078e00ff */
[----:B------:R-:W-:Y:S01]  /*5450*/  LOP3.LUT R21, R20, 0x800, RZ, 0xc0, !PT ;  /* 0x0000080014157812 */ /* 0x000fe200078ec0ff */
[----:B------:R-:W1:Y:S01]  /*5460*/  LDC R29, c[0x0][0x3b8] ;  /* 0x0000ee00ff1d7b82 */ /* 0x000e620000000800 */
[----:B------:R-:W-:Y:S01]  /*5470*/  LOP3.LUT R0, R2, 0xf0, RZ, 0xc0, !PT ;  /* 0x000000f002007812 */ /* 0x000fe200078ec0ff */
[----:B------:R-:W2:Y:S01]  /*5480*/  LDCU UR4, c[0x0][0x3b4] ;  /* 0x00007680ff0477ac */ /* 0x000ea20008000800 */
[----:B------:R-:W-:-:S02]  /*5490*/  LOP3.LUT R3, R3, 0x300, RZ, 0xc0, !PT ;  /* 0x0000030003037812 */ /* 0x000fc400078ec0ff */
[----:B------:R-:W-:-:S05]  /*54a0*/  IADD3 R0, PT, PT, R0, UR13, R21 ;  /* 0x0000000d00007c10 */ /* 0x000fca000fffe015 */
[----:B------:R-:W-:Y:S01]  /*54b0*/  IMAD.IADD R28, R3, 0x1, R0 ;  /* 0x00000001031c7824 */ /* 0x000fe200078e0200 */
[----:B------:R-:W3:Y:S02]  /*54c0*/  @!P0 SYNCS.CCTL.IV [UR13+0x6000] ;  /* 0x00600000ff0089b1 */ /* 0x000ee4000800000d */
[----:B---3--:R-:W-:Y:S01]  /*54d0*/  BAR.SYNC.DEFER_BLOCKING 0x0 ;  /* 0x0000000000007b1d */ /* 0x008fe20000010000 */
[----:B--2---:R-:W-:Y:S02]  /*54e0*/  IMAD R0, R97, UR4, RZ ;  /* 0x0000000461007c24 */ /* 0x004fe4000f8e02ff */
[----:B-1----:R-:W-:-:S03]  /*54f0*/  IMAD R3, R96, R29, RZ ;  /* 0x0000001d60037224 */ /* 0x002fc600078e02ff */
[----:B------:R-:W-:Y:S01]  /*5500*/  LDTM.16dp32bit_t0_t15.x16 R4, tmem[UR9] ;  /* 0x00000009000479ee */ /* 0x000fe20008a00000 */
[----:B------:R-:W1:Y:S01]  /*5510*/  LDTM.16dp32bit_t16_t31.x16 R4, tmem[UR9+0x10] ;  /* 0x00001009000479ee */ /* 0x000e620008a20000 */
[----:B------:R-:W2:Y:S01]  /*5520*/  LDCU.128 UR8, c[0x0][0x390] ;  /* 0x00007200ff0877ac */ /* 0x000ea20008000c00 */
[----:B------:R-:W3:Y:S01]  /*5530*/  @!P0 SYNCS.CCTL.IV [UR13+0x6008] ;  /* 0x00600800ff0089b1 */ /* 0x000ee2000800000d */
[----:B------:R-:W-:Y:S01]  /*5540*/  NOP ;  /* 0x0000000000007918 */ /* 0x000fe20000000000 */
[----:B--2---:R-:W-:-:S04]  /*5550*/  ISETP.GE.AND P0, PT, R97, UR10, PT ;  /* 0x0000000a61007c0c */ /* 0x004fc8000bf06270 */
[----:B------:R-:W-:Y:S02]  /*5560*/  ISETP.LT.AND P3, PT, R96, UR11, !P0 ;  /* 0x0000000b60007c0c */ /* 0x000fe4000c761270 */
[----:B-1----:R-:W-:Y:S02]  /*5570*/  F2FP.BF16.F32.PACK_AB R20, R6, R4 ;  /* 0x000000040614723e */ /* 0x002fe400000010ff */
[----:B------:R-:W-:Y:S02]  /*5580*/  F2FP.BF16.F32.PACK_AB R24, R7, R5 ;  /* 0x000000050718723e */ /* 0x000fe400000010ff */
[----:B------:R-:W-:Y:S02]  /*5590*/  F2FP.BF16.F32.PACK_AB R21, R10, R8 ;  /* 0x000000080a15723e */ /* 0x000fe400000010ff */
[----:B------:R-:W-:Y:S02]  /*55a0*/  F2FP.BF16.F32.PACK_AB R25, R11, R9 ;  /* 0x000000090b19723e */ /* 0x000fe400000010ff */
[----:B------:R-:W-:-:S02]  /*55b0*/  F2FP.BF16.F32.PACK_AB R22, R14, R12 ;  /* 0x0000000c0e16723e */ /* 0x000fc400000010ff */
[----:B------:R-:W-:Y:S02]  /*55c0*/  F2FP.BF16.F32.PACK_AB R23, R18, R16 ;  /* 0x000000101217723e */ /* 0x000fe400000010ff */
[----:B------:R-:W-:Y:S02]  /*55d0*/  F2FP.BF16.F32.PACK_AB R26, R15, R13 ;  /* 0x0000000d0f1a723e */ /* 0x000fe400000010ff */
[----:B------:R-:W-:Y:S01]  /*55e0*/  F2FP.BF16.F32.PACK_AB R27, R19, R17 ;  /* 0x00000011131b723e */ /* 0x000fe200000010ff */
[----:B---3--:R1:W-:Y:S01]  /*55f0*/  STS.128 [R28], R20 ;  /* 0x000000141c007388 */ /* 0x0083e20000000c00 */
[----:B------:R-:W-:Y:S02]  /*5600*/  LOP3.LUT R9, R2, 0x7f0, RZ, 0xc0, !PT ;  /* 0x000007f002097812 */ /* 0x000fe400078ec0ff */
[----:B------:R-:W-:Y:S01]  /*5610*/  LEA R19, P1, R0, UR8, 0x1 ;  /* 0x0000000800137c11 */ /* 0x000fe2000f8208ff */
[----:B------:R-:W-:Y:S01]  /*5620*/  STS.128 [R28+0x400], R24 ;  /* 0x000400181c007388 */ /* 0x000fe20000000c00 */
[----:B------:R-:W-:Y:S01]  /*5630*/  BAR.SYNC.DEFER_BLOCKING 0x0 ;  /* 0x0000000000007b1d */ /* 0x000fe20000010000 */
[----:B------:R-:W-:-:S02]  /*5640*/  ISETP.LT.AND P6, PT, R116, UR11, !P0 ;  /* 0x0000000b74007c0c */ /* 0x000fc4000c7c1270 */
[----:B------:R-:W-:Y:S02]  /*5650*/  ISETP.LT.AND P5, PT, R118, UR11, !P0 ;  /* 0x0000000b76007c0c */ /* 0x000fe4000c7a1270 */
[----:B------:R-:W-:Y:S02]  /*5660*/  ISETP.LT.AND P2, PT, R120, UR11, !P0 ;  /* 0x0000000b78007c0c */ /* 0x000fe4000c741270 */
[----:B-1----:R-:W-:Y:S01]  /*5670*/  LEA.HI.X.SX32 R21, R0, UR9, 0x1, P1 ;  /* 0x0000000900157c11 */ /* 0x002fe200088f0eff */
[----:B------:R-:W-:Y:S01]  /*5680*/  IMAD R0, R29, 0x2, R3 ;  /* 0x000000021d007824 */ /* 0x000fe200078e0203 */
[----:B------:R-:W-:-:S03]  /*5690*/  LEA R2, P1, R3, R19, 0x1 ;  /* 0x0000001303027211 */ /* 0x000fc600078208ff */
[----:B------:R-:W-:Y:S01]  /*56a0*/  IMAD R8, R29, 0x2, R0 ;  /* 0x000000021d087824 */ /* 0x000fe200078e0200 */
[----:B------:R-:W-:Y:S02]  /*56b0*/  LEA.HI.X.SX32 R3, R3, R21, 0x1, P1 ;  /* 0x0000001503037211 */ /* 0x000fe400008f0eff */
[----:B------:R-:W-:Y:S02]  /*56c0*/  LEA R12, P4, R0, R19, 0x1 ;  /* 0x00000013000c7211 */ /* 0x000fe400078808ff */
[----:B------:R-:W-:Y:S02]  /*56d0*/  ISETP.LT.AND P1, PT, R122, UR11, !P0 ;  /* 0x0000000b7a007c0c */ /* 0x000fe4000c721270 */
[----:B------:R-:W-:Y:S01]  /*56e0*/  LEA.HI.X.SX32 R13, R0, R21, 0x1, P4 ;  /* 0x00000015000d7211 */ /* 0x000fe200020f0eff */
[----:B------:R-:W-:Y:S01]  /*56f0*/  IMAD R0, R29, 0x2, R8 ;  /* 0x000000021d007824 */ /* 0x000fe200078e0208 */
[----:B------:R-:W-:Y:S01]  /*5700*/  ISETP.LT.AND P4, PT, R124, UR11, !P0 ;  /* 0x0000000b7c007c0c */ /* 0x000fe2000c781270 */
[----:B------:R-:W1:Y:S04]  /*5710*/  LDS.128 R4, [R9+UR13] ;  /* 0x0000000d09047984 */ /* 0x000e680008000c00 */
[----:B-1----:R1:W-:Y:S01]  /*5720*/  @P3 STG.E.U16 desc[UR22][R2.64], R4 ;  /* 0x0000000402003986 */ /* 0x0023e2000c101516 */
[----:B------:R-:W-:-:S02]  /*5730*/  LEA R14, P3, R8, R19, 0x1 ;  /* 0x00000013080e7211 */ /* 0x000fc400078608ff */
[----:B------:R-:W-:Y:S02]  /*5740*/  PRMT R17, R4, 0x7632, R17 ;  /* 0x0000763204117816 */ /* 0x000fe40000000011 */
[----:B------:R-:W-:Y:S02]  /*5750*/  LEA.HI.X.SX32 R15, R8, R21, 0x1, P3 ;  /* 0x00000015080f7211 */ /* 0x000fe400018f0eff */
[----:B------:R-:W2:Y:S01]  /*5760*/  LDS.128 R8, [R9+UR13+0x800] ;  /* 0x0008000d09087984 */ /* 0x000ea20008000c00 */
[----:B------:R-:W-:-:S03]  /*5770*/  ISETP.LT.AND P3, PT, R126, UR11, !P0 ;  /* 0x0000000b7e007c0c */ /* 0x000fc6000c761270 */
[----:B------:R3:W-:Y:S01]  /*5780*/  @P6 STG.E.U16 desc[UR22][R12.64], R17 ;  /* 0x000000110c006986 */ /* 0x0007e2000c101516 */
[----:B-1----:R-:W-:Y:S01]  /*5790*/  IMAD R3, R29, 0x2, R0 ;  /* 0x000000021d037824 */ /* 0x002fe200078e0200 */
[CC--:B------:R-:W-:Y:S02]  /*57a0*/  LEA R16, P6, R0.reuse, R19.reuse, 0x1 ;  /* 0x0000001300107211 */ /* 0x0c0fe400078c08ff */
[----:B------:R1:W-:Y:S02]  /*57b0*/  @P5 STG.E.U16 desc[UR22][R14.64], R5 ;  /* 0x000000050e005986 */ /* 0x0003e4000c101516 */
[----:B------:R-:W-:Y:S02]  /*57c0*/  LEA R2, P5, R3, R19, 0x1 ;  /* 0x0000001303027211 */ /* 0x000fe400078a08ff */
[-C--:B---3--:R-:W-:Y:S01]  /*57d0*/  LEA.HI.X.SX32 R17, R0, R21.reuse, 0x1, P6 ;  /* 0x0000001500117211 */ /* 0x088fe200030f0eff */
[----:B------:R-:W-:Y:S01]  /*57e0*/  IMAD R0, R29, 0x2, R3 ;  /* 0x000000021d007824 */ /* 0x000fe200078e0203 */
[----:B------:R-:W-:-:S02]  /*57f0*/  LEA.HI.X.SX32 R3, R3, R21, 0x1, P5 ;  /* 0x0000001503037211 */ /* 0x000fc400028f0eff */
[----:B-1----:R-:W-:Y:S01]  /*5800*/  PRMT R15, R5, 0x7632, R15 ;  /* 0x00007632050f7816 */ /* 0x002fe2000000000f */
[C---:B------:R-:W-:Y:S01]  /*5810*/  IMAD R13, R29.reuse, 0x2, R0 ;  /* 0x000000021d0d7824 */ /* 0x040fe200078e0200 */
[----:B------:R-:W-:Y:S02]  /*5820*/  LEA R4, P5, R0, R19, 0x1 ;  /* 0x0000001300047211 */ /* 0x000fe400078a08ff */
[----:B------:R-:W-:Y:S01]  /*5830*/  ISETP.LT.AND P6, PT, R128, UR11, !P0 ;  /* 0x0000000b80007c0c */ /* 0x000fe2000c7c1270 */
[----:B------:R1:W-:Y:S01]  /*5840*/  @P2 STG.E.U16 desc[UR22][R16.64], R15 ;  /* 0x0000000f10002986 */ /* 0x0003e2000c101516 */
[----:B------:R-:W-:Y:S01]  /*5850*/  LEA.HI.X.SX32 R5, R0, R21, 0x1, P5 ;  /* 0x0000001500057211 */ /* 0x000fe200028f0eff */
[----:B------:R-:W-:Y:S01]  /*5860*/  IMAD R0, R29, 0x2, R13 ;  /* 0x000000021d007824 */ /* 0x000fe200078e020d */
[----:B------:R-:W-:Y:S01]  /*5870*/  LEA R12, P5, R13, R19, 0x1 ;  /* 0x000000130d0c7211 */ /* 0x000fe200078a08ff */
[----:B------:R3:W-:Y:S01]  /*5880*/  @P1 STG.E.U16 desc[UR22][R2.64], R6 ;  /* 0x0000000602001986 */ /* 0x0007e2000c101516 */
[----:B------:R-:W-:-:S02]  /*5890*/  ISETP.LT.AND P2, PT, R130, UR11, !P0 ;  /* 0x0000000b82007c0c */ /* 0x000fc4000c741270 */
[----:B------:R-:W-:Y:S02]  /*58a0*/  LEA.HI.X.SX32 R13, R13, R21, 0x1, P5 ;  /* 0x000000150d0d7211 */ /* 0x000fe400028f0eff */
[----:B------:R-:W-:Y:S02]  /*58b0*/  ISETP.LT.AND P1, PT, R131, UR11, !P0 ;  /* 0x0000000b83007c0c */ /* 0x000fe4000c721270 */
[----:B------:R-:W-:Y:S01]  /*58c0*/  ISETP.LT.AND P5, PT, R132, UR11, !P0 ;  /* 0x0000000b84007c0c */ /* 0x000fe2000c7a1270 */
[----:B-1----:R-:W-:Y:S01]  /*58d0*/  IMAD R16, R29, 0x2, R0 ;  /* 0x000000021d107824 */ /* 0x002fe200078e0200 */
[----:B---3--:R-:W-:-:S05]  /*58e0*/  PRMT R3, R6, 0x7632, R3 ;  /* 0x0000763206037816 */ /* 0x008fca0000000003 */
[----:B------:R1:W-:Y:S01]  /*58f0*/  @P4 STG.E.U16 desc[UR22][R4.64], R3 ;  /* 0x0000000304004986 */ /* 0x0003e2000c101516 */
[----:B------:R-:W-:-:S03]  /*5900*/  LEA R14, P4, R0, R19, 0x1 ;  /* 0x00000013000e7211 */ /* 0x000fc600078808ff */
[----:B------:R2:W-:Y:S01]  /*5910*/  @P3 STG.E.U16 desc[UR22][R12.64], R7 ;  /* 0x000000070c003986 */ /* 0x0005e2000c101516 */
[----:B------:R-:W-:Y:S01]  /*5920*/  LEA.HI.X.SX32 R15, R0, R21, 0x1, P4 ;  /* 0x00000015000f7211 */ /* 0x000fe200020f0eff */
[----:B------:R-:W-:Y:S01]  /*5930*/  IMAD R0, R29, 0x2, R16 ;  /* 0x000000021d007824 */ /* 0x000fe200078e0210 */
[C---:B------:R-:W-:Y:S02]  /*5940*/  LEA R2, P3, R16.reuse, R19, 0x1 ;  /* 0x0000001310027211 */ /* 0x040fe400078608ff */
[----:B------:R-:W-:Y:S01]  /*5950*/  ISETP.LT.AND P4, PT, R133, UR11, !P0 ;  /* 0x0000000b85007c0c */ /* 0x000fe2000c781270 */
[----:B------:R-:W-:Y:S01]  /*5960*/  IMAD R17, R29, 0x2, R0 ;  /* 0x000000021d117824 */ /* 0x000fe200078e0200 */
[----:B-1----:R-:W-:Y:S02]  /*5970*/  PRMT R5, R7, 0x7632, R5 ;  /* 0x0000763207057816 */ /* 0x002fe40000000005 */
[----:B------:R-:W-:Y:S02]  /*5980*/  LEA.HI.X.SX32 R3, R16, R21, 0x1, P3 ;  /* 0x0000001510037211 */ /* 0x000fe400018f0eff */
[----:B--2---:R-:W-:Y:S01]  /*5990*/  PRMT R7, R8, 0x7632, R7 ;  /* 0x0000763208077816 */ /* 0x004fe20000000007 */
[----:B------:R1:W-:Y:S01]  /*59a0*/  @P6 STG.E.U16 desc[UR22][R14.64], R5 ;  /* 0x000000050e006986 */ /* 0x0003e2000c101516 */
[----:B------:R-:W-:-:S02]  /*59b0*/  LEA R4, P6, R0, R19, 0x1 ;  /* 0x0000001300047211 */ /* 0x000fc400078c08ff */
[----:B------:R-:W-:Y:S01]  /*59c0*/  ISETP.LT.AND P3, PT, R135, UR11, !P0 ;  /* 0x0000000b87007c0c */ /* 0x000fe2000c761270 */
[----:B------:R2:W-:Y:S01]  /*59d0*/  @P2 STG.E.U16 desc[UR22][R2.64], R8 ;  /* 0x0000000802002986 */ /* 0x0005e2000c101516 */
[----:B-1----:R-:W-:Y:S01]  /*59e0*/  LEA.HI.X.SX32 R5, R0, R21, 0x1, P6 ;  /* 0x0000001500057211 */ /* 0x002fe200030f0eff */
[----:B------:R-:W-:Y:S01]  /*59f0*/  IMAD R0, R29, 0x2, R17 ;  /* 0x000000021d007824 */ /* 0x000fe200078e0211 */
[----:B--2---:R-:W-:-:S03]  /*5a00*/  PRMT R8, R9, 0x7632, R8 ;  /* 0x0000763209087816 */ /* 0x004fc60000000008 */
[----:B------:R-:W-:Y:S01]  /*5a10*/  IMAD R16, R29, 0x2, R0 ;  /* 0x000000021d107824 */ /* 0x000fe200078e0200 */
[----:B------:R1:W-:Y:S01]  /*5a20*/  @P1 STG.E.U16 desc[UR22][R4.64], R7 ;  /* 0x0000000704001986 */ /* 0x0003e2000c101516 */
[-C--:B------:R-:W-:Y:S02]  /*5a30*/  LEA R6, P1, R17, R19.reuse, 0x1 ;  /* 0x0000001311067211 */ /* 0x080fe400078208ff */
[----:B------:R-:W-:Y:S01]  /*5a40*/  IMAD R18, R29, 0x2, R16 ;  /* 0x000000021d127824 */ /* 0x000fe200078e0210 */
[-C--:B------:R-:W-:Y:S02]  /*5a50*/  LEA R12, P2, R0, R19.reuse, 0x1 ;  /* 0x00000013000c7211 */ /* 0x080fe400078408ff */
[----:B------:R-:W-:Y:S02]  /*5a60*/  LEA R14, P6, R16, R19, 0x1 ;  /* 0x00000013100e7211 */ /* 0x000fe400078c08ff */
[-C--:B------:R-:W-:Y:S02]  /*5a70*/  LEA.HI.X.SX32 R13, R0, R21.reuse, 0x1, P2 ;  /* 0x00000015000d7211 */ /* 0x080fe400010f0eff */
[----:B------:R-:W-:-:S02]  /*5a80*/  LEA.HI.X.SX32 R15, R16, R21, 0x1, P6 ;  /* 0x00000015100f7211 */ /* 0x000fc400030f0eff */
[----:B-1----:R-:W-:Y:S01]  /*5a90*/  LEA.HI.X.SX32 R7, R17, R21, 0x1, P1 ;  /* 0x0000001511077211 */ /* 0x002fe200008f0eff */
[C---:B------:R-:W-:Y:S01]  /*5aa0*/  IMAD R17, R29.reuse, 0x2, R18 ;  /* 0x000000021d117824 */ /* 0x040fe200078e0212 */
[-C--:B------:R-:W-:Y:S02]  /*5ab0*/  LEA R2, P1, R18, R19.reuse, 0x1 ;  /* 0x0000001312027211 */ /* 0x080fe400078208ff */
[----:B------:R-:W-:Y:S01]  /*5ac0*/  ISETP.LT.AND P2, PT, R136, UR11, !P0 ;  /* 0x0000000b88007c0c */ /* 0x000fe2000c741270 */
[----:B------:R-:W-:Y:S01]  /*5ad0*/  IMAD R0, R29, 0x2, R17 ;  /* 0x000000021d007824 */ /* 0x000fe200078e0211 */
[----:B------:R-:W-:Y:S01]  /*5ae0*/  LEA R16, P6, R17, R19, 0x1 ;  /* 0x0000001311107211 */ /* 0x000fe200078c08ff */
[----:B------:R1:W-:Y:S01]  /*5af0*/  @P5 STG.E.U16 desc[UR22][R6.64], R9 ;  /* 0x0000000906005986 */ /* 0x0003e2000c101516 */
[-C--:B------:R-:W-:Y:S02]  /*5b00*/  LEA.HI.X.SX32 R3, R18, R21.reuse, 0x1, P1 ;  /* 0x0000001512037211 */ /* 0x080fe400008f0eff */
[----:B------:R-:W-:Y:S01]  /*5b10*/  ISETP.LT.AND P1, PT, R137, UR11, !P0 ;  /* 0x0000000b89007c0c */ /* 0x000fe2000c721270 */
[----:B------:R2:W-:Y:S01]  /*5b20*/  @P4 STG.E.U16 desc[UR22][R12.64], R8 ;  /* 0x000000080c004986 */ /* 0x0005e2000c101516 */
[----:B------:R-:W-:-:S02]  /*5b30*/  LEA.HI.X.SX32 R17, R17, R21, 0x1, P6 ;  /* 0x0000001511117211 */ /* 0x000fc400030f0eff */
[----:B------:R-:W-:Y:S01]  /*5b40*/  ISETP.LT.AND P0, PT, R134, UR11, !P0 ;  /* 0x0000000b86007c0c */ /* 0x000fe2000c701270 */
[----:B------:R2:W-:Y:S01]  /*5b50*/  @P3 STG.E.U16 desc[UR22][R14.64], R10 ;  /* 0x0000000a0e003986 */ /* 0x0005e2000c101516 */
[C---:B------:R-:W-:Y:S02]  /*5b60*/  LEA R4, P6, R0.reuse, R19, 0x1 ;  /* 0x0000001300047211 */ /* 0x040fe400078c08ff */
[----:B-1----:R-:W-:Y:S02]  /*5b70*/  PRMT R7, R11, 0x7632, R7 ;  /* 0x000076320b077816 */ /* 0x002fe40000000007 */
[----:B------:R-:W-:Y:S02]  /*5b80*/  LEA.HI.X.SX32 R5, R0, R21, 0x1, P6 ;  /* 0x0000001500057211 */ /* 0x000fe400030f0eff */
[----:B------:R-:W-:-:S05]  /*5b90*/  PRMT R0, R10, 0x7632, R0 ;  /* 0x000076320a007816 */ /* 0x000fca0000000000 */
[----:B------:R2:W-:Y:S04]  /*5ba0*/  @P2 STG.E.U16 desc[UR22][R2.64], R0 ;  /* 0x0000000002002986 */ /* 0x0005e8000c101516 */
[----:B------:R2:W-:Y:S04]  /*5bb0*/  @P1 STG.E.U16 desc[UR22][R16.64], R11 ;  /* 0x0000000b10001986 */ /* 0x0005e8000c101516 */
[----:B------:R2:W-:Y:S01]  /*5bc0*/  @P0 STG.E.U16 desc[UR22][R4.64], R7 ;  /* 0x0000000704000986 */ /* 0x0005e2000c101516 */
[----:B------:R-:W-:Y:S06]  /*5bd0*/  BAR.SYNC.DEFER_BLOCKING 0x0 ;  /* 0x0000000000007b1d */ /* 0x000fec0000010000 */
[----:B------:R-:W-:Y:S05]  /*5be0*/  BRA.U UP0, `(.L_x_13) ;  /* 0x00000001009c7547 */ /* 0x000fea000b800000 */
[----:B------:R-:W1:Y:S01]  /*5bf0*/  S2UR UR5, SR_CgaCtaId ;  /* 0x00000000000579c3 */ /* 0x000e620000008800 */
[----:B------:R-:W-:Y:S01]  /*5c00*/  NOP ;  /* 0x0000000000007918 */ /* 0x000fe20000000000 */
[----:B------:R-:W-:Y:S01]  /*5c10*/  UMOV UR4, 0x50 ;  /* 0x0000005000047882 */ /* 0x000fe20000000000 */
[----:B--2---:R-:W-:Y:S02]  /*5c20*/  IMAD.U32 R0, RZ, RZ, UR12 ;  /* 0x0000000cff007e24 */ /* 0x004fe4000f8e00ff */
[----:B------:R-:W-:-:S03]  /*5c30*/  IMAD.MOV.U32 R3, RZ, RZ, 0x1 ;  /* 0x00000001ff037424 */ /* 0x000fc600078e00ff */
[----:B------:R-:W-:-:S04]  /*5c40*/  LOP3.LUT R0, R0, 0xffff, RZ, 0xc0, !PT ;  /* 0x0000ffff00007812 */ /* 0x000fc800078ec0ff */
[----:B------:R-:W-:-:S05]  /*5c50*/  SHF.R.U32.HI R0, RZ, 0x5, R0 ;  /* 0x00000005ff007819 */ /* 0x000fca0000011600 */
[----:B------:R-:W-:Y:S01]  /*5c60*/  VIADD R2, R0, 0x10 ;  /* 0x0000001000027836 */ /* 0x000fe20000000000 */
[----:B------:R-:W-:Y:S01]  /*5c70*/  SHF.L.U32 R0, R3, R0, RZ ;  /* 0x0000000003007219 */ /* 0x000fe200000006ff */
[----:B01----:R-:W-:-:S03]  /*5c80*/  ULEA UR6, UR5, UR4, 0x18 ;  /* 0x0000000405067291 */ /* 0x003fc6000f8ec0ff */
[----:B------:R-:W-:-:S04]  /*5c90*/  SHF.L.U32 R3, R3, R2, RZ ;  /* 0x0000000203037219 */ /* 0x000fc800000006ff */
[----:B------:R-:W-:Y:S02]  /*5ca0*/  LOP3.LUT R0, R3, R0, RZ, 0xfc, !PT ;  /* 0x0000000003007212 */ /* 0x000fe400078efcff */
[----:B------:R-:W0:Y:S02]  /*5cb0*/  LDS R5, [UR6] ;  /* 0x00000006ff057984 */ /* 0x000e240008000800 */
[C---:B------:R-:W-:Y:S02]  /*5cc0*/  LOP3.LUT R2, R0.reuse, 0xffff, RZ, 0xc0, !PT ;  /* 0x0000ffff00027812 */ /* 0x040fe400078ec0ff */
[----:B0-----:R-:W-:-:S04]  /*5cd0*/  LOP3.LUT R3, R0, 0xffff, R5, 0x80, !PT ;  /* 0x0000ffff00037812 */ /* 0x001fc800078e8005 */
[----:B------:R-:W-:-:S13]  /*5ce0*/  ISETP.NE.AND P0, PT, R3, R2, PT ;  /* 0x000000020300720c */ /* 0x000fda0003f05270 */
[----:B------:R-:W-:Y:S05]  /*5cf0*/  @P0 BRA `(.L_x_14) ;  /* 0x0000000000500947 */ /* 0x000fea0003800000 */
[----:B------:R-:W-:Y:S02]  /*5d00*/  SHF.R.U32.HI R5, RZ, 0x10, R5 ;  /* 0x00000010ff057819 */ /* 0x000fe40000011605 */
[----:B------:R-:W-:-:S04]  /*5d10*/  SHF.R.U32.HI R2, RZ, 0x10, R0 ;  /* 0x00000010ff027819 */ /* 0x000fc80000011600 */
[----:B------:R-:W-:-:S04]  /*5d20*/  LOP3.LUT R5, R5, R2, RZ, 0xc0, !PT ;  /* 0x0000000205057212 */ /* 0x000fc800078ec0ff */
[----:B------:R-:W-:-:S13]  /*5d30*/  ISETP.NE.AND P0, PT, R5, R2, PT ;  /* 0x000000020500720c */ /* 0x000fda0003f05270 */
[----:B------:R-:W-:Y:S05]  /*5d40*/  @P0 BRA `(.L_x_15) ;  /* 0x0000000000300947 */ /* 0x000fea0003800000 */
[----:B------:R-:W-:Y:S01]  /*5d50*/  R2UR UR4, R0 ;  /* 0x00000000000472ca */ /* 0x000fe200000e0000 */
[----:B------:R-:W-:Y:S01]  /*5d60*/  VOTEU.ANY UR5, UPT, PT ;  /* 0x0000000000057886 */ /* 0x000fe200038e0100 */
[----:B------:R-:W0:Y:S01]  /*5d70*/  S2R R0, SR_LANEID ;  /* 0x0000000000007919 */ /* 0x000e220000000000 */
[----:B------:R-:W-:-:S10]  /*5d80*/  UFLO.U32 UR5, UR5 ;  /* 0x00000005000572bd */ /* 0x000fd400080e0000 */
[----:B------:R-:W-:-:S06]  /*5d90*/  ULOP3.LUT UR4, URZ, UR4, URZ, 0x33, !UPT ;  /* 0x00000004ff047292 */ /* 0x000fcc000f8e33ff */
[----:B------:R-:W-:-:S04]  /*5da0*/  IMAD.U32 R2, RZ, RZ, UR4 ;  /* 0x00000004ff027e24 */ /* 0x000fc8000f8e00ff */
[----:B------:R-:W1:Y:S02]  /*5db0*/  REDUX UR7, R2 ;  /* 0x00000000020773c4 */ /* 0x000e640000000000 */
[----:B------:R3:W-:Y:S01]  /*5dc0*/  UTCATOMSWS.AND URZ, UR4 ;  /* 0x0000000400ff79e3 */ /* 0x0007e20008000000 */
[----:B0-----:R-:W-:Y:S01]  /*5dd0*/  ISETP.EQ.U32.AND P0, PT, R0, UR5, PT ;  /* 0x0000000500007c0c */ /* 0x001fe2000bf02070 */
[----:B-1----:R-:W-:-:S12]  /*5de0*/  IMAD.U32 R0, RZ, RZ, UR7 ;  /* 0x00000007ff007e24 */ /* 0x002fd8000f8e00ff */
[----:B------:R3:W-:Y:S01]  /*5df0*/  @P0 ATOMS.AND RZ, [UR6], R0 ;  /* 0x00000000ffff098c */ /* 0x0007e2000a800006 */
[----:B------:R-:W-:Y:S05]  /*5e00*/  BRA `(.L_x_13) ;  /* 0x0000000000147947 */ /* 0x000fea0003800000 */
.L_x_15:
[----:B------:R-:W-:-:S07]  /*5e10*/  MOV R2, 0x5e30 ;  /* 0x00005e3000027802 */ /* 0x000fce0000000f00 */
[----:B------:R-:W-:Y:S05]  /*5e20*/  CALL.REL.NOINC `($__internal_0_$__cuda_sm10x_tcgen05_guardrail_trap_col_being_dealloced_not_returned_by_alloc) ;  /* 0x00000000002c7944 */ /* 0x000fea0003c00000 */
[----:B------:R-:W-:Y:S05]  /*5e30*/  BRA `(.L_x_13) ;  /* 0x0000000000087947 */ /* 0x000fea0003800000 */
.L_x_14:
[----:B------:R-:W-:-:S07]  /*5e40*/  MOV R2, 0x5e60 ;  /* 0x00005e6000027802 */ /* 0x000fce0000000f00 */
[----:B------:R-:W-:Y:S05]  /*5e50*/  CALL.REL.NOINC `($__internal_2_$__cuda_sm10x_tcgen05_guardrail_trap_unallocated_columns_being_dealloced) ;  /* 0x0000000000387944 */ /* 0x000fea0003c00000 */
.L_x_13:
[----:B------:R-:W-:Y:S01]  /*5e60*/  NOP ;  /* 0x0000000000007918 */ /* 0x000fe20000000000 */
[----:B0--3--:R-:W-:Y:S05]  /*5e70*/  EXIT ;  /* 0x000000000000794d */ /* 0x009fea0003800000 */
.L_x_8:
[----:B------:R-:W0:Y:S02]  /*5e80*/  SYNCS.PHASECHK.TRANS64.TRYWAIT P6, [UR10], R114 ;  /* 0x00000072ff0075a7 */ /* 0x000e2400080c110a */
[----:B0-----:R-:W-:Y:S05]  /*5e90*/  @!P6 BRA `(.L_x_8) ;  /* 0xfffffffc00f8e947 */ /* 0x001fea000383ffff */
[----:B------:R-:W-:Y:S05]  /*5ea0*/  BRA `(.L_x_16) ;  /* 0xffffffe000ec7947 */ /* 0x000fea000383ffff */
.L_x_12:
[----:B------:R-:W1:Y:S02]  /*5eb0*/  SYNCS.PHASECHK.TRANS64.TRYWAIT P0, [UR10], R2 ;  /* 0x00000002ff0075a7 */ /* 0x000e64000800110a */
[----:B-1----:R-:W-:Y:S05]  /*5ec0*/  @!P0 BRA `(.L_x_12) ;  /* 0xfffffffc00f88947 */ /* 0x002fea000383ffff */
[----:B------:R-:W-:Y:S05]  /*5ed0*/  BRA `(.L_x_11) ;  /* 0xfffffff400487947 */ /* 0x000fea000383ffff */
        .weak           $__internal_0_$__cuda_sm10x_tcgen05_guardrail_trap_col_being_dealloced_not_returned_by_alloc
        .type           $__internal_0_$__cuda_sm10x_tcgen05_guardrail_trap_col_being_dealloced_not_returned_by_alloc,@function
        .size           $__internal_0_$__cuda_sm10x_tcgen05_guardrail_trap_col_being_dealloced_not_returned_by_alloc,($__internal_1_$__cuda_sm10x_tcgen05_guardrail_trap_phase_invalid_during_alloc - $__internal_0_$__cuda_sm10x_tcgen05_guardrail_trap_col_being_dealloced_not_returned_by_alloc)
$__internal_0_$__cuda_sm10x_tcgen05_guardrail_trap_col_being_dealloced_not_returned_by_alloc:
[----:B------:R-:W-:Y:S05]  /*5ee0*/  BPT.TRAP 0x1 ;  /* 0x000000040000795c */ /* 0x000fea0000300000 */
[----:B------:R-:W-:-:S04]  /*5ef0*/  IMAD.MOV.U32 R3, RZ, RZ, 0x0 ;  /* 0x00000000ff037424 */ /* 0x000fc800078e00ff */
[----:B------:R-:W-:Y:S05]  /*5f00*/  RET.REL.NODEC R2 `(matmul_kernel) ;  /* 0xffffffa0023c7950 */ /* 0x000fea0003c3ffff */
        .weak           $__internal_1_$__cuda_sm10x_tcgen05_guardrail_trap_phase_invalid_during_alloc
        .type           $__internal_1_$__cuda_sm10x_tcgen05_guardrail_trap_phase_invalid_during_alloc,@function
        .size           $__internal_1_$__cuda_sm10x_tcgen05_guardrail_trap_phase_invalid_during_alloc,($__internal_2_$__cuda_sm10x_tcgen05_guardrail_trap_unallocated_columns_being_dealloced - $__internal_1_$__cuda_sm10x_tcgen05_guardrail_trap_phase_invalid_during_alloc)
$__internal_1_$__cuda_sm10x_tcgen05_guardrail_trap_phase_invalid_during_alloc:
[----:B------:R-:W-:Y:S05]  /*5f10*/  BPT.TRAP 0x1 ;  /* 0x000000040000795c */ /* 0x000fea0000300000 */
[----:B------:R-:W-:-:S04]  /*5f20*/  IMAD.MOV.U32 R3, RZ, RZ, 0x0 ;  /* 0x00000000ff037424 */ /* 0x000fc800078e00ff */
[----:B------:R-:W-:Y:S05]  /*5f30*/  RET.REL.NODEC R2 `(matmul_kernel) ;  /* 0xffffffa002307950 */ /* 0x000fea0003c3ffff */
        .weak           $__internal_2_$__cuda_sm10x_tcgen05_guardrail_trap_unallocated_columns_being_dealloced
        .type           $__internal_2_$__cuda_sm10x_tcgen05_guardrail_trap_unallocated_columns_being_dealloced,@function
        .size           $__internal_2_$__cuda_sm10x_tcgen05_guardrail_trap_unallocated_columns_being_dealloced,(.L_x_20 - $__internal_2_$__cuda_sm10x_tcgen05_guardrail_trap_unallocated_columns_being_dealloced)
$__internal_2_$__cuda_sm10x_tcgen05_guardrail_trap_unallocated_columns_being_dealloced:
[----:B------:R-:W-:Y:S05]  /*5f40*/  BPT.TRAP 0x1 ;  /* 0x000000040000795c */ /* 0x000fea0000300000 */
[----:B------:R-:W-:-:S04]  /*5f50*/  IMAD.MOV.U32 R3, RZ, RZ, 0x0 ;  /* 0x00000000ff037424 */ /* 0x000fc800078e00ff */
[----:B------:R-:W-:Y:S05]  /*5f60*/  RET.REL.NODEC R2 `(matmul_kernel) ;  /* 0xffffffa002247950 */ /* 0x000fea0003c3ffff */
.L_x_17:
[----:B------:R-:W-:-:S00]  /*5f70*/  BRA `(.L_x_17) ;  /* 0xfffffffc00fc7947 */ /* 0x000fc0000383ffff */
[----:B------:R-:W-:-:S00]  /*5f80*/  NOP ;  /* 0x0000000000007918 */ /* 0x000fc00000000000 */
[----:B------:R-:W-:-:S00]  /*5f90*/  NOP ;  /* 0x0000000000007918 */ /* 0x000fc00000000000 */
[----:B------:R-:W-:-:S00]  /*5fa0*/  NOP ;  /* 0x0000000000007918 */ /* 0x000fc00000000000 */
[----:B------:R-:W-:-:S00]  /*5fb0*/  NOP ;  /* 0x0000000000007918 */ /* 0x000fc00000000000 */
[----:B------:R-:W-:-:S00]  /*5fc0*/  NOP ;  /* 0x0000000000007918 */ /* 0x000fc00000000000 */
[----:B------:R-:W-:-:S00]  /*5fd0*/  NOP ;  /* 0x0000000000007918 */ /* 0x000fc00000000000 */
[----:B------:R-:W-:-:S00]  /*5fe0*/  NOP ;  /* 0x0000000000007918 */ /* 0x000fc00000000000 */
[----:B------:R-:W-:-:S00]  /*5ff0*/  NOP ;  /* 0x0000000000007918 */ /* 0x000fc00000000000 */
.L_x_20:


//--------------------- .nv.shared.matmul_kernel  --------------------------
	.section	.nv.shared.matmul_kernel,"aw",@nobits
	.sectionflags	@""
	.align	16
	.zero		1024


//--------------------- .nv.shared.reserved.0     --------------------------
	.section	.nv.shared.reserved.0,"aw",@nobits
	.align	8
	.weak		__nv_reservedSMEM_offset_0_alias
	.size		__nv_reservedSMEM_offset_0_alias, 0, 64
	.other		__nv_reservedSMEM_offset_0_alias,@"STO_CUDA_RESERVED_SHARED STV_DEFAULT"
__nv_reservedSMEM_offset_0_alias:
	.zero		0
.nv.shared.reserved.0:
	.zero		64
	.weak		__nv_reservedSMEM_allocation_phase
	.type		__nv_reservedSMEM_allocation_phase,@object
	.size		__nv_reservedSMEM_allocation_phase,(.L_0 - __nv_reservedSMEM_allocation_phase)
__nv_reservedSMEM_allocation_phase:
	.zero		1
.L_0:
	.zero		7
	.weak		__nv_reservedSMEM_devtool_atexit_pc
	.type		__nv_reservedSMEM_devtool_atexit_pc,@object
	.size		__nv_reservedSMEM_devtool_atexit_pc,(__nv_reservedSMEM_allocation_mask - __nv_reservedSMEM_devtool_atexit_pc)
__nv_reservedSMEM_devtool_atexit_pc:
	.zero		8
	.weak		__nv_reservedSMEM_allocation_mask
	.type		__nv_reservedSMEM_allocation_mask,@object
	.size		__nv_reservedSMEM_allocation_mask,(.L_2 - __nv_reservedSMEM_allocation_mask)
__nv_reservedSMEM_allocation_mask:
	.zero		4
.L_2:


//--------------------- .nv.constant0.matmul_kernel --------------------------
	.section	.nv.constant0.matmul_kernel,"a",@progbits
	.sectionflags	@""
	.align	4
.nv.constant0.matmul_kernel:
	.zero		976


//--------------------- SYMBOLS --------------------------

	.type		.nv.reservedSmem.offset0,@object
	.size		.nv.reservedSmem.offset0,0x4
	.type		.nv.reservedSmem.cap,@object
	.size		.nv.reservedSmem.cap,0x4
